//
// Generated by NVIDIA NVVM Compiler
//
// Compiler Build ID: CL-36424714
// Cuda compilation tools, release 13.0, V13.0.88
// Based on NVVM 20.0.0
//

.version 9.0
.target sm_100
.address_size 64

	// .globl	_Z34sizeof_alignof_curandStateXORWOW_tPi
.global .align 4 .b8 precalc_xorwow_matrix[102400];
.global .align 4 .b8 precalc_xorwow_offset_matrix[102400];
.global .align 4 .b8 mrg32k3aM1[2304];
.global .align 4 .b8 mrg32k3aM2[2304];
.global .align 4 .b8 mrg32k3aM1SubSeq[2016];
.global .align 4 .b8 mrg32k3aM2SubSeq[2016];
.global .align 4 .b8 mrg32k3aM1Seq[2304];
.global .align 4 .b8 mrg32k3aM2Seq[2304];
.const .align 8 .b8 __cr_lgamma_table[72];

.visible .entry _Z34sizeof_alignof_curandStateXORWOW_tPi(
	.param .u64 .ptr .align 1 _Z34sizeof_alignof_curandStateXORWOW_tPi_param_0
)
{
	.reg .b32 	%r<3>;
	.reg .b64 	%rd<3>;

	ld.param.u64 	%rd1, [_Z34sizeof_alignof_curandStateXORWOW_tPi_param_0];
	cvta.to.global.u64 	%rd2, %rd1;
	mov.b32 	%r1, 48;
	st.global.u32 	[%rd2], %r1;
	mov.b32 	%r2, 8;
	st.global.u32 	[%rd2+4], %r2;
	ret;

}
	// .globl	_Z24init_curandStateXORWOW_tP17curandStateXORWOWyyyyj
.visible .entry _Z24init_curandStateXORWOW_tP17curandStateXORWOWyyyyj(
	.param .u64 .ptr .align 1 _Z24init_curandStateXORWOW_tP17curandStateXORWOWyyyyj_param_0,
	.param .u64 _Z24init_curandStateXORWOW_tP17curandStateXORWOWyyyyj_param_1,
	.param .u64 _Z24init_curandStateXORWOW_tP17curandStateXORWOWyyyyj_param_2,
	.param .u64 _Z24init_curandStateXORWOW_tP17curandStateXORWOWyyyyj_param_3,
	.param .u64 _Z24init_curandStateXORWOW_tP17curandStateXORWOWyyyyj_param_4,
	.param .u32 _Z24init_curandStateXORWOW_tP17curandStateXORWOWyyyyj_param_5
)
{
	.reg .pred 	%p<48>;
	.reg .b32 	%r<810>;
	.reg .b64 	%rd<34>;

	ld.param.u64 	%rd13, [_Z24init_curandStateXORWOW_tP17curandStateXORWOWyyyyj_param_0];
	ld.param.u64 	%rd14, [_Z24init_curandStateXORWOW_tP17curandStateXORWOWyyyyj_param_1];
	ld.param.u64 	%rd15, [_Z24init_curandStateXORWOW_tP17curandStateXORWOWyyyyj_param_2];
	ld.param.u64 	%rd16, [_Z24init_curandStateXORWOW_tP17curandStateXORWOWyyyyj_param_3];
	ld.param.u64 	%rd17, [_Z24init_curandStateXORWOW_tP17curandStateXORWOWyyyyj_param_4];
	ld.param.u32 	%r365, [_Z24init_curandStateXORWOW_tP17curandStateXORWOWyyyyj_param_5];
	mov.u32 	%r366, %ctaid.x;
	mov.u32 	%r367, %ntid.x;
	mov.u32 	%r368, %tid.x;
	mad.lo.s32 	%r1, %r366, %r367, %r368;
	setp.ge.u32 	%p1, %r1, %r365;
	@%p1 bra 	$L__BB1_86;
	cvta.to.global.u64 	%rd18, %rd13;
	cvt.u64.u32 	%rd19, %r1;
	mad.lo.s64 	%rd32, %rd16, %rd19, %rd15;
	mul.wide.u32 	%rd20, %r1, 48;
	add.s64 	%rd2, %rd18, %rd20;
	cvt.u32.u64 	%r369, %rd14;
	xor.b32  	%r370, %r369, -1429050551;
	mul.lo.s32 	%r371, %r370, 1099087573;
	{ .reg .b32 tmp; mov.b64 {tmp, %r372}, %rd14; }
	xor.b32  	%r373, %r372, -136515619;
	mul.lo.s32 	%r374, %r373, -1703105765;
	add.s32 	%r375, %r371, %r374;
	add.s32 	%r2, %r375, 6615241;
	add.s32 	%r376, %r371, 123456789;
	st.global.v2.u32 	[%rd2], {%r2, %r376};
	xor.b32  	%r377, %r371, 362436069;
	add.s32 	%r378, %r374, 521288629;
	st.global.v2.u32 	[%rd2+8], {%r377, %r378};
	xor.b32  	%r379, %r374, 88675123;
	add.s32 	%r380, %r371, 5783321;
	st.global.v2.u32 	[%rd2+16], {%r379, %r380};
	setp.eq.s64 	%p2, %rd32, 0;
	@%p2 bra 	$L__BB1_43;
	mov.b32 	%r622, 0;
$L__BB1_3:
	and.b64  	%rd4, %rd32, 3;
	setp.eq.s64 	%p3, %rd4, 0;
	@%p3 bra 	$L__BB1_42;
	mul.wide.u32 	%rd21, %r622, 3200;
	mov.u64 	%rd22, precalc_xorwow_matrix;
	add.s64 	%rd5, %rd22, %rd21;
	cvt.u32.u64 	%r4, %rd4;
	mov.b32 	%r623, 0;
$L__BB1_5:
	mov.b32 	%r636, 0;
	mov.u32 	%r637, %r636;
	mov.u32 	%r638, %r636;
	mov.u32 	%r639, %r636;
	mov.u32 	%r640, %r636;
	mov.u32 	%r629, %r636;
$L__BB1_6:
	mul.wide.u32 	%rd23, %r629, 4;
	add.s64 	%rd24, %rd2, %rd23;
	ld.global.u32 	%r12, [%rd24+4];
	shl.b32 	%r13, %r629, 5;
	mov.b32 	%r635, 0;
$L__BB1_7:
	.pragma "nounroll";
	shr.u32 	%r385, %r12, %r635;
	and.b32  	%r386, %r385, 1;
	setp.eq.b32 	%p4, %r386, 1;
	not.pred 	%p5, %p4;
	add.s32 	%r387, %r13, %r635;
	mul.lo.s32 	%r388, %r387, 5;
	mul.wide.u32 	%rd25, %r388, 4;
	add.s64 	%rd6, %rd5, %rd25;
	@%p5 bra 	$L__BB1_9;
	ld.global.u32 	%r389, [%rd6];
	xor.b32  	%r640, %r640, %r389;
	ld.global.u32 	%r390, [%rd6+4];
	xor.b32  	%r639, %r639, %r390;
	ld.global.u32 	%r391, [%rd6+8];
	xor.b32  	%r638, %r638, %r391;
	ld.global.u32 	%r392, [%rd6+12];
	xor.b32  	%r637, %r637, %r392;
	ld.global.u32 	%r393, [%rd6+16];
	xor.b32  	%r636, %r636, %r393;
$L__BB1_9:
	and.b32  	%r395, %r385, 2;
	setp.eq.s32 	%p6, %r395, 0;
	@%p6 bra 	$L__BB1_11;
	ld.global.u32 	%r396, [%rd6+20];
	xor.b32  	%r640, %r640, %r396;
	ld.global.u32 	%r397, [%rd6+24];
	xor.b32  	%r639, %r639, %r397;
	ld.global.u32 	%r398, [%rd6+28];
	xor.b32  	%r638, %r638, %r398;
	ld.global.u32 	%r399, [%rd6+32];
	xor.b32  	%r637, %r637, %r399;
	ld.global.u32 	%r400, [%rd6+36];
	xor.b32  	%r636, %r636, %r400;
$L__BB1_11:
	and.b32  	%r402, %r385, 4;
	setp.eq.s32 	%p7, %r402, 0;
	@%p7 bra 	$L__BB1_13;
	ld.global.u32 	%r403, [%rd6+40];
	xor.b32  	%r640, %r640, %r403;
	ld.global.u32 	%r404, [%rd6+44];
	xor.b32  	%r639, %r639, %r404;
	ld.global.u32 	%r405, [%rd6+48];
	xor.b32  	%r638, %r638, %r405;
	ld.global.u32 	%r406, [%rd6+52];
	xor.b32  	%r637, %r637, %r406;
	ld.global.u32 	%r407, [%rd6+56];
	xor.b32  	%r636, %r636, %r407;
$L__BB1_13:
	and.b32  	%r409, %r385, 8;
	setp.eq.s32 	%p8, %r409, 0;
	@%p8 bra 	$L__BB1_15;
	ld.global.u32 	%r410, [%rd6+60];
	xor.b32  	%r640, %r640, %r410;
	ld.global.u32 	%r411, [%rd6+64];
	xor.b32  	%r639, %r639, %r411;
	ld.global.u32 	%r412, [%rd6+68];
	xor.b32  	%r638, %r638, %r412;
	ld.global.u32 	%r413, [%rd6+72];
	xor.b32  	%r637, %r637, %r413;
	ld.global.u32 	%r414, [%rd6+76];
	xor.b32  	%r636, %r636, %r414;
$L__BB1_15:
	and.b32  	%r416, %r385, 16;
	setp.eq.s32 	%p9, %r416, 0;
	@%p9 bra 	$L__BB1_17;
	ld.global.u32 	%r417, [%rd6+80];
	xor.b32  	%r640, %r640, %r417;
	ld.global.u32 	%r418, [%rd6+84];
	xor.b32  	%r639, %r639, %r418;
	ld.global.u32 	%r419, [%rd6+88];
	xor.b32  	%r638, %r638, %r419;
	ld.global.u32 	%r420, [%rd6+92];
	xor.b32  	%r637, %r637, %r420;
	ld.global.u32 	%r421, [%rd6+96];
	xor.b32  	%r636, %r636, %r421;
$L__BB1_17:
	and.b32  	%r423, %r385, 32;
	setp.eq.s32 	%p10, %r423, 0;
	@%p10 bra 	$L__BB1_19;
	ld.global.u32 	%r424, [%rd6+100];
	xor.b32  	%r640, %r640, %r424;
	ld.global.u32 	%r425, [%rd6+104];
	xor.b32  	%r639, %r639, %r425;
	ld.global.u32 	%r426, [%rd6+108];
	xor.b32  	%r638, %r638, %r426;
	ld.global.u32 	%r427, [%rd6+112];
	xor.b32  	%r637, %r637, %r427;
	ld.global.u32 	%r428, [%rd6+116];
	xor.b32  	%r636, %r636, %r428;
$L__BB1_19:
	and.b32  	%r430, %r385, 64;
	setp.eq.s32 	%p11, %r430, 0;
	@%p11 bra 	$L__BB1_21;
	ld.global.u32 	%r431, [%rd6+120];
	xor.b32  	%r640, %r640, %r431;
	ld.global.u32 	%r432, [%rd6+124];
	xor.b32  	%r639, %r639, %r432;
	ld.global.u32 	%r433, [%rd6+128];
	xor.b32  	%r638, %r638, %r433;
	ld.global.u32 	%r434, [%rd6+132];
	xor.b32  	%r637, %r637, %r434;
	ld.global.u32 	%r435, [%rd6+136];
	xor.b32  	%r636, %r636, %r435;
$L__BB1_21:
	and.b32  	%r437, %r385, 128;
	setp.eq.s32 	%p12, %r437, 0;
	@%p12 bra 	$L__BB1_23;
	ld.global.u32 	%r438, [%rd6+140];
	xor.b32  	%r640, %r640, %r438;
	ld.global.u32 	%r439, [%rd6+144];
	xor.b32  	%r639, %r639, %r439;
	ld.global.u32 	%r440, [%rd6+148];
	xor.b32  	%r638, %r638, %r440;
	ld.global.u32 	%r441, [%rd6+152];
	xor.b32  	%r637, %r637, %r441;
	ld.global.u32 	%r442, [%rd6+156];
	xor.b32  	%r636, %r636, %r442;
$L__BB1_23:
	and.b32  	%r444, %r385, 256;
	setp.eq.s32 	%p13, %r444, 0;
	@%p13 bra 	$L__BB1_25;
	ld.global.u32 	%r445, [%rd6+160];
	xor.b32  	%r640, %r640, %r445;
	ld.global.u32 	%r446, [%rd6+164];
	xor.b32  	%r639, %r639, %r446;
	ld.global.u32 	%r447, [%rd6+168];
	xor.b32  	%r638, %r638, %r447;
	ld.global.u32 	%r448, [%rd6+172];
	xor.b32  	%r637, %r637, %r448;
	ld.global.u32 	%r449, [%rd6+176];
	xor.b32  	%r636, %r636, %r449;
$L__BB1_25:
	and.b32  	%r451, %r385, 512;
	setp.eq.s32 	%p14, %r451, 0;
	@%p14 bra 	$L__BB1_27;
	ld.global.u32 	%r452, [%rd6+180];
	xor.b32  	%r640, %r640, %r452;
	ld.global.u32 	%r453, [%rd6+184];
	xor.b32  	%r639, %r639, %r453;
	ld.global.u32 	%r454, [%rd6+188];
	xor.b32  	%r638, %r638, %r454;
	ld.global.u32 	%r455, [%rd6+192];
	xor.b32  	%r637, %r637, %r455;
	ld.global.u32 	%r456, [%rd6+196];
	xor.b32  	%r636, %r636, %r456;
$L__BB1_27:
	and.b32  	%r458, %r385, 1024;
	setp.eq.s32 	%p15, %r458, 0;
	@%p15 bra 	$L__BB1_29;
	ld.global.u32 	%r459, [%rd6+200];
	xor.b32  	%r640, %r640, %r459;
	ld.global.u32 	%r460, [%rd6+204];
	xor.b32  	%r639, %r639, %r460;
	ld.global.u32 	%r461, [%rd6+208];
	xor.b32  	%r638, %r638, %r461;
	ld.global.u32 	%r462, [%rd6+212];
	xor.b32  	%r637, %r637, %r462;
	ld.global.u32 	%r463, [%rd6+216];
	xor.b32  	%r636, %r636, %r463;
$L__BB1_29:
	and.b32  	%r465, %r385, 2048;
	setp.eq.s32 	%p16, %r465, 0;
	@%p16 bra 	$L__BB1_31;
	ld.global.u32 	%r466, [%rd6+220];
	xor.b32  	%r640, %r640, %r466;
	ld.global.u32 	%r467, [%rd6+224];
	xor.b32  	%r639, %r639, %r467;
	ld.global.u32 	%r468, [%rd6+228];
	xor.b32  	%r638, %r638, %r468;
	ld.global.u32 	%r469, [%rd6+232];
	xor.b32  	%r637, %r637, %r469;
	ld.global.u32 	%r470, [%rd6+236];
	xor.b32  	%r636, %r636, %r470;
$L__BB1_31:
	and.b32  	%r472, %r385, 4096;
	setp.eq.s32 	%p17, %r472, 0;
	@%p17 bra 	$L__BB1_33;
	ld.global.u32 	%r473, [%rd6+240];
	xor.b32  	%r640, %r640, %r473;
	ld.global.u32 	%r474, [%rd6+244];
	xor.b32  	%r639, %r639, %r474;
	ld.global.u32 	%r475, [%rd6+248];
	xor.b32  	%r638, %r638, %r475;
	ld.global.u32 	%r476, [%rd6+252];
	xor.b32  	%r637, %r637, %r476;
	ld.global.u32 	%r477, [%rd6+256];
	xor.b32  	%r636, %r636, %r477;
$L__BB1_33:
	and.b32  	%r479, %r385, 8192;
	setp.eq.s32 	%p18, %r479, 0;
	@%p18 bra 	$L__BB1_35;
	ld.global.u32 	%r480, [%rd6+260];
	xor.b32  	%r640, %r640, %r480;
	ld.global.u32 	%r481, [%rd6+264];
	xor.b32  	%r639, %r639, %r481;
	ld.global.u32 	%r482, [%rd6+268];
	xor.b32  	%r638, %r638, %r482;
	ld.global.u32 	%r483, [%rd6+272];
	xor.b32  	%r637, %r637, %r483;
	ld.global.u32 	%r484, [%rd6+276];
	xor.b32  	%r636, %r636, %r484;
$L__BB1_35:
	and.b32  	%r486, %r385, 16384;
	setp.eq.s32 	%p19, %r486, 0;
	@%p19 bra 	$L__BB1_37;
	ld.global.u32 	%r487, [%rd6+280];
	xor.b32  	%r640, %r640, %r487;
	ld.global.u32 	%r488, [%rd6+284];
	xor.b32  	%r639, %r639, %r488;
	ld.global.u32 	%r489, [%rd6+288];
	xor.b32  	%r638, %r638, %r489;
	ld.global.u32 	%r490, [%rd6+292];
	xor.b32  	%r637, %r637, %r490;
	ld.global.u32 	%r491, [%rd6+296];
	xor.b32  	%r636, %r636, %r491;
$L__BB1_37:
	and.b32  	%r493, %r385, 32768;
	setp.eq.s32 	%p20, %r493, 0;
	@%p20 bra 	$L__BB1_39;
	ld.global.u32 	%r494, [%rd6+300];
	xor.b32  	%r640, %r640, %r494;
	ld.global.u32 	%r495, [%rd6+304];
	xor.b32  	%r639, %r639, %r495;
	ld.global.u32 	%r496, [%rd6+308];
	xor.b32  	%r638, %r638, %r496;
	ld.global.u32 	%r497, [%rd6+312];
	xor.b32  	%r637, %r637, %r497;
	ld.global.u32 	%r498, [%rd6+316];
	xor.b32  	%r636, %r636, %r498;
$L__BB1_39:
	add.s32 	%r635, %r635, 16;
	setp.ne.s32 	%p21, %r635, 32;
	@%p21 bra 	$L__BB1_7;
	mad.lo.s32 	%r499, %r629, -31, %r13;
	add.s32 	%r629, %r499, 1;
	setp.ne.s32 	%p22, %r629, 5;
	@%p22 bra 	$L__BB1_6;
	st.global.u32 	[%rd2+4], %r640;
	st.global.u32 	[%rd2+8], %r639;
	st.global.u32 	[%rd2+12], %r638;
	st.global.u32 	[%rd2+16], %r637;
	st.global.u32 	[%rd2+20], %r636;
	add.s32 	%r623, %r623, 1;
	setp.lt.u32 	%p23, %r623, %r4;
	@%p23 bra 	$L__BB1_5;
$L__BB1_42:
	shr.u64 	%rd7, %rd32, 2;
	add.s32 	%r622, %r622, 1;
	setp.lt.u64 	%p24, %rd32, 4;
	mov.u64 	%rd32, %rd7;
	@%p24 bra 	$L__BB1_43;
	bra.uni 	$L__BB1_3;
$L__BB1_43:
	setp.eq.s64 	%p25, %rd17, 0;
	@%p25 bra 	$L__BB1_85;
	mov.b32 	%r716, 0;
	mov.u64 	%rd27, precalc_xorwow_offset_matrix;
	mov.u64 	%rd33, %rd17;
$L__BB1_45:
	and.b64  	%rd9, %rd33, 3;
	setp.eq.s64 	%p26, %rd9, 0;
	@%p26 bra 	$L__BB1_84;
	mul.wide.u32 	%rd26, %r716, 3200;
	add.s64 	%rd10, %rd27, %rd26;
	cvt.u32.u64 	%r185, %rd9;
	mov.b32 	%r717, 0;
$L__BB1_47:
	mov.b32 	%r730, 0;
	mov.u32 	%r731, %r730;
	mov.u32 	%r732, %r730;
	mov.u32 	%r733, %r730;
	mov.u32 	%r734, %r730;
	mov.u32 	%r723, %r730;
$L__BB1_48:
	mul.wide.u32 	%rd28, %r723, 4;
	add.s64 	%rd29, %rd2, %rd28;
	ld.global.u32 	%r193, [%rd29+4];
	shl.b32 	%r194, %r723, 5;
	mov.b32 	%r729, 0;
$L__BB1_49:
	.pragma "nounroll";
	shr.u32 	%r504, %r193, %r729;
	and.b32  	%r505, %r504, 1;
	setp.eq.b32 	%p27, %r505, 1;
	not.pred 	%p28, %p27;
	add.s32 	%r506, %r194, %r729;
	mul.lo.s32 	%r507, %r506, 5;
	mul.wide.u32 	%rd30, %r507, 4;
	add.s64 	%rd11, %rd10, %rd30;
	@%p28 bra 	$L__BB1_51;
	ld.global.u32 	%r508, [%rd11];
	xor.b32  	%r734, %r734, %r508;
	ld.global.u32 	%r509, [%rd11+4];
	xor.b32  	%r733, %r733, %r509;
	ld.global.u32 	%r510, [%rd11+8];
	xor.b32  	%r732, %r732, %r510;
	ld.global.u32 	%r511, [%rd11+12];
	xor.b32  	%r731, %r731, %r511;
	ld.global.u32 	%r512, [%rd11+16];
	xor.b32  	%r730, %r730, %r512;
$L__BB1_51:
	and.b32  	%r514, %r504, 2;
	setp.eq.s32 	%p29, %r514, 0;
	@%p29 bra 	$L__BB1_53;
	ld.global.u32 	%r515, [%rd11+20];
	xor.b32  	%r734, %r734, %r515;
	ld.global.u32 	%r516, [%rd11+24];
	xor.b32  	%r733, %r733, %r516;
	ld.global.u32 	%r517, [%rd11+28];
	xor.b32  	%r732, %r732, %r517;
	ld.global.u32 	%r518, [%rd11+32];
	xor.b32  	%r731, %r731, %r518;
	ld.global.u32 	%r519, [%rd11+36];
	xor.b32  	%r730, %r730, %r519;
$L__BB1_53:
	and.b32  	%r521, %r504, 4;
	setp.eq.s32 	%p30, %r521, 0;
	@%p30 bra 	$L__BB1_55;
	ld.global.u32 	%r522, [%rd11+40];
	xor.b32  	%r734, %r734, %r522;
	ld.global.u32 	%r523, [%rd11+44];
	xor.b32  	%r733, %r733, %r523;
	ld.global.u32 	%r524, [%rd11+48];
	xor.b32  	%r732, %r732, %r524;
	ld.global.u32 	%r525, [%rd11+52];
	xor.b32  	%r731, %r731, %r525;
	ld.global.u32 	%r526, [%rd11+56];
	xor.b32  	%r730, %r730, %r526;
$L__BB1_55:
	and.b32  	%r528, %r504, 8;
	setp.eq.s32 	%p31, %r528, 0;
	@%p31 bra 	$L__BB1_57;
	ld.global.u32 	%r529, [%rd11+60];
	xor.b32  	%r734, %r734, %r529;
	ld.global.u32 	%r530, [%rd11+64];
	xor.b32  	%r733, %r733, %r530;
	ld.global.u32 	%r531, [%rd11+68];
	xor.b32  	%r732, %r732, %r531;
	ld.global.u32 	%r532, [%rd11+72];
	xor.b32  	%r731, %r731, %r532;
	ld.global.u32 	%r533, [%rd11+76];
	xor.b32  	%r730, %r730, %r533;
$L__BB1_57:
	and.b32  	%r535, %r504, 16;
	setp.eq.s32 	%p32, %r535, 0;
	@%p32 bra 	$L__BB1_59;
	ld.global.u32 	%r536, [%rd11+80];
	xor.b32  	%r734, %r734, %r536;
	ld.global.u32 	%r537, [%rd11+84];
	xor.b32  	%r733, %r733, %r537;
	ld.global.u32 	%r538, [%rd11+88];
	xor.b32  	%r732, %r732, %r538;
	ld.global.u32 	%r539, [%rd11+92];
	xor.b32  	%r731, %r731, %r539;
	ld.global.u32 	%r540, [%rd11+96];
	xor.b32  	%r730, %r730, %r540;
$L__BB1_59:
	and.b32  	%r542, %r504, 32;
	setp.eq.s32 	%p33, %r542, 0;
	@%p33 bra 	$L__BB1_61;
	ld.global.u32 	%r543, [%rd11+100];
	xor.b32  	%r734, %r734, %r543;
	ld.global.u32 	%r544, [%rd11+104];
	xor.b32  	%r733, %r733, %r544;
	ld.global.u32 	%r545, [%rd11+108];
	xor.b32  	%r732, %r732, %r545;
	ld.global.u32 	%r546, [%rd11+112];
	xor.b32  	%r731, %r731, %r546;
	ld.global.u32 	%r547, [%rd11+116];
	xor.b32  	%r730, %r730, %r547;
$L__BB1_61:
	and.b32  	%r549, %r504, 64;
	setp.eq.s32 	%p34, %r549, 0;
	@%p34 bra 	$L__BB1_63;
	ld.global.u32 	%r550, [%rd11+120];
	xor.b32  	%r734, %r734, %r550;
	ld.global.u32 	%r551, [%rd11+124];
	xor.b32  	%r733, %r733, %r551;
	ld.global.u32 	%r552, [%rd11+128];
	xor.b32  	%r732, %r732, %r552;
	ld.global.u32 	%r553, [%rd11+132];
	xor.b32  	%r731, %r731, %r553;
	ld.global.u32 	%r554, [%rd11+136];
	xor.b32  	%r730, %r730, %r554;
$L__BB1_63:
	and.b32  	%r556, %r504, 128;
	setp.eq.s32 	%p35, %r556, 0;
	@%p35 bra 	$L__BB1_65;
	ld.global.u32 	%r557, [%rd11+140];
	xor.b32  	%r734, %r734, %r557;
	ld.global.u32 	%r558, [%rd11+144];
	xor.b32  	%r733, %r733, %r558;
	ld.global.u32 	%r559, [%rd11+148];
	xor.b32  	%r732, %r732, %r559;
	ld.global.u32 	%r560, [%rd11+152];
	xor.b32  	%r731, %r731, %r560;
	ld.global.u32 	%r561, [%rd11+156];
	xor.b32  	%r730, %r730, %r561;
$L__BB1_65:
	and.b32  	%r563, %r504, 256;
	setp.eq.s32 	%p36, %r563, 0;
	@%p36 bra 	$L__BB1_67;
	ld.global.u32 	%r564, [%rd11+160];
	xor.b32  	%r734, %r734, %r564;
	ld.global.u32 	%r565, [%rd11+164];
	xor.b32  	%r733, %r733, %r565;
	ld.global.u32 	%r566, [%rd11+168];
	xor.b32  	%r732, %r732, %r566;
	ld.global.u32 	%r567, [%rd11+172];
	xor.b32  	%r731, %r731, %r567;
	ld.global.u32 	%r568, [%rd11+176];
	xor.b32  	%r730, %r730, %r568;
$L__BB1_67:
	and.b32  	%r570, %r504, 512;
	setp.eq.s32 	%p37, %r570, 0;
	@%p37 bra 	$L__BB1_69;
	ld.global.u32 	%r571, [%rd11+180];
	xor.b32  	%r734, %r734, %r571;
	ld.global.u32 	%r572, [%rd11+184];
	xor.b32  	%r733, %r733, %r572;
	ld.global.u32 	%r573, [%rd11+188];
	xor.b32  	%r732, %r732, %r573;
	ld.global.u32 	%r574, [%rd11+192];
	xor.b32  	%r731, %r731, %r574;
	ld.global.u32 	%r575, [%rd11+196];
	xor.b32  	%r730, %r730, %r575;
$L__BB1_69:
	and.b32  	%r577, %r504, 1024;
	setp.eq.s32 	%p38, %r577, 0;
	@%p38 bra 	$L__BB1_71;
	ld.global.u32 	%r578, [%rd11+200];
	xor.b32  	%r734, %r734, %r578;
	ld.global.u32 	%r579, [%rd11+204];
	xor.b32  	%r733, %r733, %r579;
	ld.global.u32 	%r580, [%rd11+208];
	xor.b32  	%r732, %r732, %r580;
	ld.global.u32 	%r581, [%rd11+212];
	xor.b32  	%r731, %r731, %r581;
	ld.global.u32 	%r582, [%rd11+216];
	xor.b32  	%r730, %r730, %r582;
$L__BB1_71:
	and.b32  	%r584, %r504, 2048;
	setp.eq.s32 	%p39, %r584, 0;
	@%p39 bra 	$L__BB1_73;
	ld.global.u32 	%r585, [%rd11+220];
	xor.b32  	%r734, %r734, %r585;
	ld.global.u32 	%r586, [%rd11+224];
	xor.b32  	%r733, %r733, %r586;
	ld.global.u32 	%r587, [%rd11+228];
	xor.b32  	%r732, %r732, %r587;
	ld.global.u32 	%r588, [%rd11+232];
	xor.b32  	%r731, %r731, %r588;
	ld.global.u32 	%r589, [%rd11+236];
	xor.b32  	%r730, %r730, %r589;
$L__BB1_73:
	and.b32  	%r591, %r504, 4096;
	setp.eq.s32 	%p40, %r591, 0;
	@%p40 bra 	$L__BB1_75;
	ld.global.u32 	%r592, [%rd11+240];
	xor.b32  	%r734, %r734, %r592;
	ld.global.u32 	%r593, [%rd11+244];
	xor.b32  	%r733, %r733, %r593;
	ld.global.u32 	%r594, [%rd11+248];
	xor.b32  	%r732, %r732, %r594;
	ld.global.u32 	%r595, [%rd11+252];
	xor.b32  	%r731, %r731, %r595;
	ld.global.u32 	%r596, [%rd11+256];
	xor.b32  	%r730, %r730, %r596;
$L__BB1_75:
	and.b32  	%r598, %r504, 8192;
	setp.eq.s32 	%p41, %r598, 0;
	@%p41 bra 	$L__BB1_77;
	ld.global.u32 	%r599, [%rd11+260];
	xor.b32  	%r734, %r734, %r599;
	ld.global.u32 	%r600, [%rd11+264];
	xor.b32  	%r733, %r733, %r600;
	ld.global.u32 	%r601, [%rd11+268];
	xor.b32  	%r732, %r732, %r601;
	ld.global.u32 	%r602, [%rd11+272];
	xor.b32  	%r731, %r731, %r602;
	ld.global.u32 	%r603, [%rd11+276];
	xor.b32  	%r730, %r730, %r603;
$L__BB1_77:
	and.b32  	%r605, %r504, 16384;
	setp.eq.s32 	%p42, %r605, 0;
	@%p42 bra 	$L__BB1_79;
	ld.global.u32 	%r606, [%rd11+280];
	xor.b32  	%r734, %r734, %r606;
	ld.global.u32 	%r607, [%rd11+284];
	xor.b32  	%r733, %r733, %r607;
	ld.global.u32 	%r608, [%rd11+288];
	xor.b32  	%r732, %r732, %r608;
	ld.global.u32 	%r609, [%rd11+292];
	xor.b32  	%r731, %r731, %r609;
	ld.global.u32 	%r610, [%rd11+296];
	xor.b32  	%r730, %r730, %r610;
$L__BB1_79:
	and.b32  	%r612, %r504, 32768;
	setp.eq.s32 	%p43, %r612, 0;
	@%p43 bra 	$L__BB1_81;
	ld.global.u32 	%r613, [%rd11+300];
	xor.b32  	%r734, %r734, %r613;
	ld.global.u32 	%r614, [%rd11+304];
	xor.b32  	%r733, %r733, %r614;
	ld.global.u32 	%r615, [%rd11+308];
	xor.b32  	%r732, %r732, %r615;
	ld.global.u32 	%r616, [%rd11+312];
	xor.b32  	%r731, %r731, %r616;
	ld.global.u32 	%r617, [%rd11+316];
	xor.b32  	%r730, %r730, %r617;
$L__BB1_81:
	add.s32 	%r729, %r729, 16;
	setp.ne.s32 	%p44, %r729, 32;
	@%p44 bra 	$L__BB1_49;
	mad.lo.s32 	%r618, %r723, -31, %r194;
	add.s32 	%r723, %r618, 1;
	setp.ne.s32 	%p45, %r723, 5;
	@%p45 bra 	$L__BB1_48;
	st.global.u32 	[%rd2+4], %r734;
	st.global.u32 	[%rd2+8], %r733;
	st.global.u32 	[%rd2+12], %r732;
	st.global.u32 	[%rd2+16], %r731;
	st.global.u32 	[%rd2+20], %r730;
	add.s32 	%r717, %r717, 1;
	setp.lt.u32 	%p46, %r717, %r185;
	@%p46 bra 	$L__BB1_47;
$L__BB1_84:
	shr.u64 	%rd12, %rd33, 2;
	add.s32 	%r716, %r716, 1;
	setp.gt.u64 	%p47, %rd33, 3;
	mov.u64 	%rd33, %rd12;
	@%p47 bra 	$L__BB1_45;
$L__BB1_85:
	cvt.u32.u64 	%r619, %rd17;
	mad.lo.s32 	%r620, %r619, 362437, %r2;
	st.global.u32 	[%rd2], %r620;
	mov.b32 	%r621, 0;
	st.global.v2.u32 	[%rd2+24], {%r621, %r621};
	st.global.u32 	[%rd2+32], %r621;
	mov.b64 	%rd31, 0;
	st.global.u64 	[%rd2+40], %rd31;
$L__BB1_86:
	ret;

}


// ===== COMPILED SASS (sm_100) =====

	.target	sm_100

	.elftype	@"ET_EXEC"


//--------------------- .note.nv.tkinfo           --------------------------
	.section	.note.nv.tkinfo,"",@"SHT_NOTE"
	.sectionflags	@"SHF_NOTE_NV_TKINFO"
	.tkinfo
        /*0018*/ 	.word	0x00000002
        /*0030*/ 	.string	""
        /*0030*/ 	.string	"ptxas"
        /*0030*/ 	.string	"Cuda compilation tools, release 13.0, V13.0.88"
        /*0030*/ 	.string	"Build cuda_13.0.r13.0/compiler.36424714_0"
        /*0030*/ 	.string	"-arch sm_100 -m 64 "



//--------------------- .note.nv.cuinfo           --------------------------
	.section	.note.nv.cuinfo,"",@"SHT_NOTE"
	.sectionflags	@"SHF_NOTE_NV_CUINFO"
        /*0018*/ 	.short	0x0002
        /*001a*/ 	.short	0x0064
        /*001c*/ 	.short	0x0082
	.zero		2


//--------------------- .nv.info                  --------------------------
	.section	.nv.info,"",@"SHT_CUDA_INFO"
	.align	4


	//----- nvinfo : EIATTR_REGCOUNT
	.align		4
        /*0000*/ 	.byte	0x04, 0x2f
        /*0002*/ 	.short	(.L_10 - .L_9)
	.align		4
.L_9:
        /*0004*/ 	.word	index@(_Z34sizeof_alignof_curandStateXORWOW_tPi)
        /*0008*/ 	.word	0x0000000a


	//----- nvinfo : EIATTR_FRAME_SIZE
	.align		4
.L_10:
        /*000c*/ 	.byte	0x04, 0x11
        /*000e*/ 	.short	(.L_12 - .L_11)
	.align		4
.L_11:
        /*0010*/ 	.word	index@(_Z34sizeof_alignof_curandStateXORWOW_tPi)
        /*0014*/ 	.word	0x00000000


	//----- nvinfo : EIATTR_REGCOUNT
	.align		4
.L_12:
        /*0018*/ 	.byte	0x04, 0x2f
        /*001a*/ 	.short	(.L_14 - .L_13)
	.align		4
.L_13:
        /*001c*/ 	.word	index@(_Z24init_curandStateXORWOW_tP17curandStateXORWOWyyyyj)
        /*0020*/ 	.word	0x00000020


	//----- nvinfo : EIATTR_FRAME_SIZE
	.align		4
.L_14:
        /*0024*/ 	.byte	0x04, 0x11
        /*0026*/ 	.short	(.L_16 - .L_15)
	.align		4
.L_15:
        /*0028*/ 	.word	index@(_Z24init_curandStateXORWOW_tP17curandStateXORWOWyyyyj)
        /*002c*/ 	.word	0x00000000


	//----- nvinfo : EIATTR_MIN_STACK_SIZE
	.align		4
.L_16:
        /*0030*/ 	.byte	0x04, 0x12
        /*0032*/ 	.short	(.L_18 - .L_17)
	.align		4
.L_17:
        /*0034*/ 	.word	index@(_Z24init_curandStateXORWOW_tP17curandStateXORWOWyyyyj)
        /*0038*/ 	.word	0x00000000


	//----- nvinfo : EIATTR_MIN_STACK_SIZE
	.align		4
.L_18:
        /*003c*/ 	.byte	0x04, 0x12
        /*003e*/ 	.short	(.L_20 - .L_19)
	.align		4
.L_19:
        /*0040*/ 	.word	index@(_Z34sizeof_alignof_curandStateXORWOW_tPi)
        /*0044*/ 	.word	0x00000000
.L_20:


//--------------------- .nv.compat                --------------------------
	.section	.nv.compat,"",@"SHT_CUDA_COMPAT_INFO"
	.align	4
        /*0000*/ 	.byte	0x02, 0x09, 0x00, 0x00, 0x02, 0x02, 0x01, 0x00, 0x02, 0x05, 0x05, 0x00, 0x03, 0x07, 0x01, 0x01
        /*0010*/ 	.byte	0x02, 0x03, 0x00, 0x00, 0x02, 0x06, 0x01, 0x00, 0x04, 0x0b, 0x08, 0x00, 0x09, 0x00, 0x00, 0x00
        /*0020*/ 	.byte	0x00, 0x00, 0x00, 0x00


//--------------------- .nv.info._Z24init_curandStateXORWOW_tP17curandStateXORWOWyyyyj --------------------------
	.section	.nv.info._Z24init_curandStateXORWOW_tP17curandStateXORWOWyyyyj,"",@"SHT_CUDA_INFO"
	.sectionflags	@""
	.align	4


	//----- nvinfo : EIATTR_CUDA_API_VERSION
	.align		4
        /*0000*/ 	.byte	0x04, 0x37
        /*0002*/ 	.short	(.L_22 - .L_21)
.L_21:
        /*0004*/ 	.word	0x00000082


	//----- nvinfo : EIATTR_KPARAM_INFO
	.align		4
.L_22:
        /*0008*/ 	.byte	0x04, 0x17
        /*000a*/ 	.short	(.L_24 - .L_23)
.L_23:
        /*000c*/ 	.word	0x00000000
        /*0010*/ 	.short	0x0005
        /*0012*/ 	.short	0x0028
        /*0014*/ 	.byte	0x00, 0xf0, 0x11, 0x00


	//----- nvinfo : EIATTR_KPARAM_INFO
	.align		4
.L_24:
        /*0018*/ 	.byte	0x04, 0x17
        /*001a*/ 	.short	(.L_26 - .L_25)
.L_25:
        /*001c*/ 	.word	0x00000000
        /*0020*/ 	.short	0x0004
        /*0022*/ 	.short	0x0020
        /*0024*/ 	.byte	0x00, 0xf0, 0x21, 0x00


	//----- nvinfo : EIATTR_KPARAM_INFO
	.align		4
.L_26:
        /*0028*/ 	.byte	0x04, 0x17
        /*002a*/ 	.short	(.L_28 - .L_27)
.L_27:
        /*002c*/ 	.word	0x00000000
        /*0030*/ 	.short	0x0003
        /*0032*/ 	.short	0x0018
        /*0034*/ 	.byte	0x00, 0xf0, 0x21, 0x00


	//----- nvinfo : EIATTR_KPARAM_INFO
	.align		4
.L_28:
        /*0038*/ 	.byte	0x04, 0x17
        /*003a*/ 	.short	(.L_30 - .L_29)
.L_29:
        /*003c*/ 	.word	0x00000000
        /*0040*/ 	.short	0x0002
        /*0042*/ 	.short	0x0010
        /*0044*/ 	.byte	0x00, 0xf0, 0x21, 0x00


	//----- nvinfo : EIATTR_KPARAM_INFO
	.align		4
.L_30:
        /*0048*/ 	.byte	0x04, 0x17
        /*004a*/ 	.short	(.L_32 - .L_31)
.L_31:
        /*004c*/ 	.word	0x00000000
        /*0050*/ 	.short	0x0001
        /*0052*/ 	.short	0x0008
        /*0054*/ 	.byte	0x00, 0xf0, 0x21, 0x00


	//----- nvinfo : EIATTR_KPARAM_INFO
	.align		4
.L_32:
        /*0058*/ 	.byte	0x04, 0x17
        /*005a*/ 	.short	(.L_34 - .L_33)
.L_33:
        /*005c*/ 	.word	0x00000000
        /*0060*/ 	.short	0x0000
        /*0062*/ 	.short	0x0000
        /*0064*/ 	.byte	0x00, 0xf5, 0x21, 0x00


	//----- nvinfo : EIATTR_SPARSE_MMA_MASK
	.align		4
.L_34:
        /*0068*/ 	.byte	0x03, 0x50
        /*006a*/ 	.short	0x0000


	//----- nvinfo : EIATTR_MAXREG_COUNT
	.align		4
        /*006c*/ 	.byte	0x03, 0x1b
        /*006e*/ 	.short	0x00ff


	//----- nvinfo : EIATTR_MERCURY_ISA_VERSION
	.align		4
        /*0070*/ 	.byte	0x03, 0x5f
        /*0072*/ 	.short	0x0101


	//----- nvinfo : EIATTR_VRC_CTA_INIT_COUNT
	.align		4
        /*0074*/ 	.byte	0x02, 0x4a
	.zero		1
	.zero		1


	//----- nvinfo : EIATTR_EXIT_INSTR_OFFSETS
	.align		4
        /*0078*/ 	.byte	0x04, 0x1c
        /*007a*/ 	.short	(.L_36 - .L_35)


	//   ....[0]....
.L_35:
        /*007c*/ 	.word	0x00000070


	//   ....[1]....
        /*0080*/ 	.word	0x00001d40


	//----- nvinfo : EIATTR_CRS_STACK_SIZE
	.align		4
.L_36:
        /*0084*/ 	.byte	0x04, 0x1e
        /*0086*/ 	.short	(.L_38 - .L_37)
.L_37:
        /*0088*/ 	.word	0x00000000


	//----- nvinfo : EIATTR_CBANK_PARAM_SIZE
	.align		4
.L_38:
        /*008c*/ 	.byte	0x03, 0x19
        /*008e*/ 	.short	0x002c


	//----- nvinfo : EIATTR_PARAM_CBANK
	.align		4
        /*0090*/ 	.byte	0x04, 0x0a
        /*0092*/ 	.short	(.L_40 - .L_39)
	.align		4
.L_39:
        /*0094*/ 	.word	index@(.nv.constant0._Z24init_curandStateXORWOW_tP17curandStateXORWOWyyyyj)
        /*0098*/ 	.short	0x0380
        /*009a*/ 	.short	0x002c


	//----- nvinfo : EIATTR_SW_WAR
	.align		4
.L_40:
        /*009c*/ 	.byte	0x04, 0x36
        /*009e*/ 	.short	(.L_42 - .L_41)
.L_41:
        /*00a0*/ 	.word	0x00000008
.L_42:


//--------------------- .nv.info._Z34sizeof_alignof_curandStateXORWOW_tPi --------------------------
	.section	.nv.info._Z34sizeof_alignof_curandStateXORWOW_tPi,"",@"SHT_CUDA_INFO"
	.sectionflags	@""
	.align	4


	//----- nvinfo : EIATTR_CUDA_API_VERSION
	.align		4
        /*0000*/ 	.byte	0x04, 0x37
        /*0002*/ 	.short	(.L_44 - .L_43)
.L_43:
        /*0004*/ 	.word	0x00000082


	//----- nvinfo : EIATTR_KPARAM_INFO
	.align		4
.L_44:
        /*0008*/ 	.byte	0x04, 0x17
        /*000a*/ 	.short	(.L_46 - .L_45)
.L_45:
        /*000c*/ 	.word	0x00000000
        /*0010*/ 	.short	0x0000
        /*0012*/ 	.short	0x0000
        /*0014*/ 	.byte	0x00, 0xf5, 0x21, 0x00


	//----- nvinfo : EIATTR_SPARSE_MMA_MASK
	.align		4
.L_46:
        /*0018*/ 	.byte	0x03, 0x50
        /*001a*/ 	.short	0x0000


	//----- nvinfo : EIATTR_MAXREG_COUNT
	.align		4
        /*001c*/ 	.byte	0x03, 0x1b
        /*001e*/ 	.short	0x00ff


	//----- nvinfo : EIATTR_MERCURY_ISA_VERSION
	.align		4
        /*0020*/ 	.byte	0x03, 0x5f
        /*0022*/ 	.short	0x0101


	//----- nvinfo : EIATTR_VRC_CTA_INIT_COUNT
	.align		4
        /*0024*/ 	.byte	0x02, 0x4a
	.zero		1
	.zero		1


	//----- nvinfo : EIATTR_EXIT_INSTR_OFFSETS
	.align		4
        /*0028*/ 	.byte	0x04, 0x1c
        /*002a*/ 	.short	(.L_48 - .L_47)


	//   ....[0]....
.L_47:
        /*002c*/ 	.word	0x00000070


	//----- nvinfo : EIATTR_CBANK_PARAM_SIZE
	.align		4
.L_48:
        /*0030*/ 	.byte	0x03, 0x19
        /*0032*/ 	.short	0x0008


	//----- nvinfo : EIATTR_PARAM_CBANK
	.align		4
        /*0034*/ 	.byte	0x04, 0x0a
        /*0036*/ 	.short	(.L_50 - .L_49)
	.align		4
.L_49:
        /*0038*/ 	.word	index@(.nv.constant0._Z34sizeof_alignof_curandStateXORWOW_tPi)
        /*003c*/ 	.short	0x0380
        /*003e*/ 	.short	0x0008


	//----- nvinfo : EIATTR_SW_WAR
	.align		4
.L_50:
        /*0040*/ 	.byte	0x04, 0x36
        /*0042*/ 	.short	(.L_52 - .L_51)
.L_51:
        /*0044*/ 	.word	0x00000008
.L_52:


//--------------------- .nv.callgraph             --------------------------
	.section	.nv.callgraph,"",@"SHT_CUDA_CALLGRAPH"
	.align	4
	.sectionentsize	8
	.align		4
        /*0000*/ 	.word	0x00000000
	.align		4
        /*0004*/ 	.word	0xffffffff
	.align		4
        /*0008*/ 	.word	0x00000000
	.align		4
        /*000c*/ 	.word	0xfffffffe
	.align		4
        /*0010*/ 	.word	0x00000000
	.align		4
        /*0014*/ 	.word	0xfffffffd
	.align		4
        /*0018*/ 	.word	0x00000000
	.align		4
        /*001c*/ 	.word	0xfffffffc


//--------------------- .nv.constant4             --------------------------
	.section	.nv.constant4,"a",@progbits
	.align	8
	.align		8
.nv.constant4:
        /*0000*/ 	.dword	precalc_xorwow_matrix
	.align		8
        /*0008*/ 	.dword	precalc_xorwow_offset_matrix
	.align		8
        /*0010*/ 	.dword	mrg32k3aM1
	.align		8
        /*0018*/ 	.dword	mrg32k3aM2
	.align		8
        /*0020*/ 	.dword	mrg32k3aM1SubSeq
	.align		8
        /*0028*/ 	.dword	mrg32k3aM2SubSeq
	.align		8
        /*0030*/ 	.dword	mrg32k3aM1Seq
	.align		8
        /*0038*/ 	.dword	mrg32k3aM2Seq


//--------------------- .nv.constant3             --------------------------
	.section	.nv.constant3,"a",@progbits
	.align	8
.nv.constant3:
	.type		__cr_lgamma_table,@object
	.size		__cr_lgamma_table,(.L_8 - __cr_lgamma_table)
__cr_lgamma_table:
        /*0000*/ 	.byte	0x00, 0x00, 0x00, 0x00, 0x00, 0x00, 0x00, 0x00, 0x00, 0x00, 0x00, 0x00, 0x00, 0x00, 0x00, 0x00
        /*0010*/ 	.byte	0xef, 0x39, 0xfa, 0xfe, 0x42, 0x2e, 0xe6, 0x3f, 0x02, 0x20, 0x2a, 0xfa, 0x0b, 0xab, 0xfc, 0x3f
        /*0020*/ 	.byte	0xf9, 0x2c, 0x92, 0x7c, 0xa7, 0x6c, 0x09, 0x40, 0xc9, 0x79, 0x44, 0x3c, 0x64, 0x26, 0x13, 0x40
        /*0030*/ 	.byte	0xca, 0x01, 0xcf, 0x3a, 0x27, 0x51, 0x1a, 0x40, 0x30, 0xcc, 0x2d, 0xf3, 0xe1, 0x0c, 0x21, 0x40
        /*0040*/ 	.byte	0x0d, 0xb7, 0xfc, 0x82, 0x8e, 0x35, 0x25, 0x40
.L_8:


//--------------------- .text._Z24init_curandStateXORWOW_tP17curandStateXORWOWyyyyj --------------------------
	.section	.text._Z24init_curandStateXORWOW_tP17curandStateXORWOWyyyyj,"ax",@progbits
	.align	128
        .global         _Z24init_curandStateXORWOW_tP17curandStateXORWOWyyyyj
        .type           _Z24init_curandStateXORWOW_tP17curandStateXORWOWyyyyj,@function
        .size           _Z24init_curandStateXORWOW_tP17curandStateXORWOWyyyyj,(.L_x_16 - _Z24init_curandStateXORWOW_tP17curandStateXORWOWyyyyj)
        .other          _Z24init_curandStateXORWOW_tP17curandStateXORWOWyyyyj,@"STO_CUDA_ENTRY STV_DEFAULT"
_Z24init_curandStateXORWOW_tP17curandStateXORWOWyyyyj:
.text._Z24init_curandStateXORWOW_tP17curandStateXORWOWyyyyj:
[----:B------:R-:W-:Y:S01]  /*0000*/  LDC R1, c[0x0][0x37c] ;  /* 0x0000df00ff017b82 */ /* 0x000fe20000000800 */
[----:B------:R-:W0:Y:S07]  /*0010*/  S2R R0, SR_TID.X ;  /* 0x0000000000007919 */ /* 0x000e2e0000002100 */
[----:B------:R-:W0:Y:S01]  /*0020*/  S2UR UR4, SR_CTAID.X ;  /* 0x00000000000479c3 */ /* 0x000e220000002500 */
[----:B------:R-:W1:Y:S07]  /*0030*/  LDCU UR5, c[0x0][0x3a8] ;  /* 0x00007500ff0577ac */ /* 0x000e6e0008000800 */
[----:B------:R-:W0:Y:S02]  /*0040*/  LDC R7, c[0x0][0x360] ;  /* 0x0000d800ff077b82 */ /* 0x000e240000000800 */
[----:B0-----:R-:W-:-:S05]  /*0050*/  IMAD R7, R7, UR4, R0 ;  /* 0x0000000407077c24 */ /* 0x001fca000f8e0200 */
[----:B-1----:R-:W-:-:S13]  /*0060*/  ISETP.GE.U32.AND P0, PT, R7, UR5, PT ;  /* 0x0000000507007c0c */ /* 0x002fda000bf06070 */
[----:B------:R-:W-:Y:S05]  /*0070*/  @P0 EXIT ;  /* 0x000000000000094d */ /* 0x000fea0003800000 */
[----:B------:R-:W0:Y:S01]  /*0080*/  LDC.64 R8, c[0x0][0x388] ;  /* 0x0000e200ff087b82 */ /* 0x000e220000000a00 */
[----:B------:R-:W1:Y:S01]  /*0090*/  LDCU.64 UR4, c[0x0][0x398] ;  /* 0x00007300ff0477ac */ /* 0x000e620008000a00 */
[----:B------:R-:W-:Y:S01]  /*00a0*/  BSSY.RECONVERGENT B0, `(.L_x_0) ;  /* 0x00000e8000007945 */ /* 0x000fe20003800200 */
[----:B------:R-:W2:Y:S05]  /*00b0*/  LDCU.64 UR8, c[0x0][0x358] ;  /* 0x00006b00ff0877ac */ /* 0x000eaa0008000a00 */
[----:B------:R-:W3:Y:S08]  /*00c0*/  LDC.64 R2, c[0x0][0x380] ;  /* 0x0000e000ff027b82 */ /* 0x000ef00000000a00 */
[----:B------:R-:W1:Y:S01]  /*00d0*/  LDC.64 R4, c[0x0][0x390] ;  /* 0x0000e400ff047b82 */ /* 0x000e620000000a00 */
[----:B0-----:R-:W-:-:S02]  /*00e0*/  LOP3.LUT R0, R8, 0xaad26b49, RZ, 0x3c, !PT ;  /* 0xaad26b4908007812 */ /* 0x001fc400078e3cff */
[----:B------:R-:W-:-:S03]  /*00f0*/  LOP3.LUT R6, R9, 0xf7dcefdd, RZ, 0x3c, !PT ;  /* 0xf7dcefdd09067812 */ /* 0x000fc600078e3cff */
[----:B------:R-:W-:Y:S02]  /*0100*/  IMAD R0, R0, 0x4182bed5, RZ ;  /* 0x4182bed500007824 */ /* 0x000fe400078e02ff */
[----:B------:R-:W-:Y:S02]  /*0110*/  IMAD R9, R6, -0x658354e5, RZ ;  /* 0x9a7cab1b06097824 */ /* 0x000fe400078e02ff */
[----:B---3--:R-:W-:Y:S01]  /*0120*/  IMAD.WIDE.U32 R2, R7, 0x30, R2 ;  /* 0x0000003007027825 */ /* 0x008fe200078e0002 */
[C---:B------:R-:W-:Y:S02]  /*0130*/  LOP3.LUT R12, R0.reuse, 0x159a55e5, RZ, 0x3c, !PT ;  /* 0x159a55e5000c7812 */ /* 0x040fe400078e3cff */
[C---:B------:R-:W-:Y:S01]  /*0140*/  IADD3 R10, PT, PT, R0.reuse, 0x64f0c9, R9 ;  /* 0x0064f0c9000a7810 */ /* 0x040fe20007ffe009 */
[C---:B------:R-:W-:Y:S01]  /*0150*/  VIADD R11, R0.reuse, 0x75bcd15 ;  /* 0x075bcd15000b7836 */ /* 0x040fe20000000000 */
[----:B------:R-:W-:Y:S01]  /*0160*/  LOP3.LUT R14, R9, 0x5491333, RZ, 0x3c, !PT ;  /* 0x05491333090e7812 */ /* 0x000fe200078e3cff */
[----:B------:R-:W-:-:S02]  /*0170*/  VIADD R15, R0, 0x583f19 ;  /* 0x00583f19000f7836 */ /* 0x000fc40000000000 */
[----:B------:R-:W-:Y:S01]  /*0180*/  VIADD R13, R9, 0x1f123bb5 ;  /* 0x1f123bb5090d7836 */ /* 0x000fe20000000000 */
[----:B--2---:R0:W-:Y:S01]  /*0190*/  STG.E.64 desc[UR8][R2.64], R10 ;  /* 0x0000000a02007986 */ /* 0x0041e2000c101b08 */
[----:B-1----:R-:W-:-:S03]  /*01a0*/  IMAD.WIDE.U32 R4, R7, UR4, R4 ;  /* 0x0000000407047c25 */ /* 0x002fc6000f8e0004 */
[----:B------:R0:W-:Y:S01]  /*01b0*/  STG.E.64 desc[UR8][R2.64+0x8], R12 ;  /* 0x0000080c02007986 */ /* 0x0001e2000c101b08 */
[----:B------:R-:W-:Y:S01]  /*01c0*/  IMAD R7, R7, UR5, R5 ;  /* 0x0000000507077c24 */ /* 0x000fe2000f8e0205 */
[----:B------:R-:W-:Y:S02]  /*01d0*/  ISETP.NE.U32.AND P0, PT, R4, RZ, PT ;  /* 0x000000ff0400720c */ /* 0x000fe40003f05070 */
[----:B------:R0:W-:Y:S02]  /*01e0*/  STG.E.64 desc[UR8][R2.64+0x10], R14 ;  /* 0x0000100e02007986 */ /* 0x0001e4000c101b08 */
[----:B------:R-:W-:-:S13]  /*01f0*/  ISETP.NE.AND.EX P0, PT, R7, RZ, PT, P0 ;  /* 0x000000ff0700720c */ /* 0x000fda0003f05300 */
[----:B0-----:R-:W-:Y:S05]  /*0200*/  @!P0 BRA `(.L_x_1) ;  /* 0x0000000c00448947 */ /* 0x001fea0003800000 */
[----:B------:R-:W-:Y:S02]  /*0210*/  IMAD.MOV.U32 R0, RZ, RZ, R4 ;  /* 0x000000ffff007224 */ /* 0x000fe400078e0004 */
[----:B------:R-:W-:Y:S02]  /*0220*/  IMAD.MOV.U32 R13, RZ, RZ, R7 ;  /* 0x000000ffff0d7224 */ /* 0x000fe400078e0007 */
[----:B------:R-:W-:-:S07]  /*0230*/  IMAD.MOV.U32 R12, RZ, RZ, RZ ;  /* 0x000000ffff0c7224 */ /* 0x000fce00078e00ff */
.L_x_7:
[----:B0-----:R-:W-:Y:S01]  /*0240*/  LOP3.LUT R4, R0, 0x3, RZ, 0xc0, !PT ;  /* 0x0000000300047812 */ /* 0x001fe200078ec0ff */
[----:B------:R-:W-:Y:S03]  /*0250*/  BSSY.RECONVERGENT B1, `(.L_x_2) ;  /* 0x00000c6000017945 */ /* 0x000fe60003800200 */
[----:B------:R-:W-:-:S04]  /*0260*/  ISETP.NE.U32.AND P0, PT, R4, RZ, PT ;  /* 0x000000ff0400720c */ /* 0x000fc80003f05070 */
[----:B------:R-:W-:-:S13]  /*0270*/  ISETP.NE.AND.EX P0, PT, RZ, RZ, PT, P0 ;  /* 0x000000ffff00720c */ /* 0x000fda0003f05300 */
[----:B------:R-:W-:Y:S05]  /*0280*/  @!P0 BRA `(.L_x_3) ;  /* 0x0000000c00088947 */ /* 0x000fea0003800000 */
[----:B------:R-:W0:Y:S01]  /*0290*/  LDC.64 R8, c[0x4][RZ] ;  /* 0x01000000ff087b82 */ /* 0x000e220000000a00 */
[----:B------:R-:W-:Y:S02]  /*02a0*/  IMAD.MOV.U32 R14, RZ, RZ, RZ ;  /* 0x000000ffff0e7224 */ /* 0x000fe400078e00ff */
[----:B0-----:R-:W-:-:S07]  /*02b0*/  IMAD.WIDE.U32 R8, R12, 0xc80, R8 ;  /* 0x00000c800c087825 */ /* 0x001fce00078e0008 */
.L_x_6:
[----:B0-----:R-:W-:Y:S01]  /*02c0*/  IMAD.MOV.U32 R15, RZ, RZ, RZ ;  /* 0x000000ffff0f7224 */ /* 0x001fe200078e00ff */
[----:B------:R-:W-:Y:S01]  /*02d0*/  CS2R R4, SRZ ;  /* 0x0000000000047805 */ /* 0x000fe2000001ff00 */
[----:B------:R-:W-:Y:S01]  /*02e0*/  IMAD.MOV.U32 R17, RZ, RZ, RZ ;  /* 0x000000ffff117224 */ /* 0x000fe200078e00ff */
[----:B------:R-:W-:-:S07]  /*02f0*/  CS2R R6, SRZ ;  /* 0x0000000000067805 */ /* 0x000fce000001ff00 */
.L_x_5:
[----:B------:R-:W-:-:S05]  /*0300*/  IMAD.WIDE.U32 R10, R17, 0x4, R2 ;  /* 0x00000004110a7825 */ /* 0x000fca00078e0002 */
[----:B------:R0:W5:Y:S01]  /*0310*/  LDG.E R16, desc[UR8][R10.64+0x4] ;  /* 0x000004080a107981 */ /* 0x000162000c1e1900 */
[----:B------:R-:W-:-:S07]  /*0320*/  IMAD.MOV.U32 R19, RZ, RZ, RZ ;  /* 0x000000ffff137224 */ /* 0x000fce00078e00ff */
.L_x_4:
[----:B-----5:R-:W-:Y:S01]  /*0330*/  SHF.R.U32.HI R24, RZ, R19, R16 ;  /* 0x00000013ff187219 */ /* 0x020fe20000011610 */
[----:B0-----:R-:W-:-:S03]  /*0340*/  IMAD.SHL.U32 R10, R17, 0x20, RZ ;  /* 0x00000020110a7824 */ /* 0x001fc600078e00ff */
[----:B------:R-:W-:Y:S01]  /*0350*/  LOP3.LUT R11, R24, 0x1, RZ, 0xc0, !PT ;  /* 0x00000001180b7812 */ /* 0x000fe200078ec0ff */
[----:B------:R-:W-:-:S03]  /*0360*/  IMAD.IADD R10, R10, 0x1, R19 ;  /* 0x000000010a0a7824 */ /* 0x000fc600078e0213 */
[----:B------:R-:W-:Y:S01]  /*0370*/  ISETP.NE.U32.AND P0, PT, R11, 0x1, PT ;  /* 0x000000010b00780c */ /* 0x000fe20003f05070 */
[----:B------:R-:W-:-:S03]  /*0380*/  IMAD R11, R10, 0x5, RZ ;  /* 0x000000050a0b7824 */ /* 0x000fc600078e02ff */
[----:B------:R-:W-:Y:S01]  /*0390*/  R2P PR, R24, 0x7e ;  /* 0x0000007e18007804 */ /* 0x000fe20000000000 */
[----:B------:R-:W-:-:S08]  /*03a0*/  IMAD.WIDE.U32 R10, R11, 0x4, R8 ;  /* 0x000000040b0a7825 */ /* 0x000fd000078e0008 */
[----:B------:R-:W2:Y:S04]  /*03b0*/  @!P0 LDG.E R18, desc[UR8][R10.64] ;  /* 0x000000080a128981 */ /* 0x000ea8000c1e1900 */
[----:B------:R-:W3:Y:S04]  /*03c0*/  @!P0 LDG.E R20, desc[UR8][R10.64+0x10] ;  /* 0x000010080a148981 */ /* 0x000ee8000c1e1900 */
[----:B------:R-:W4:Y:S04]  /*03d0*/  @P1 LDG.E R22, desc[UR8][R10.64+0x14] ;  /* 0x000014080a161981 */ /* 0x000f28000c1e1900 */
[----:B------:R-:W4:Y:S04]  /*03e0*/  @P2 LDG.E R26, desc[UR8][R10.64+0x28] ;  /* 0x000028080a1a2981 */ /* 0x000f28000c1e1900 */
[----:B------:R-:W4:Y:S04]  /*03f0*/  @!P0 LDG.E R21, desc[UR8][R10.64+0x4] ;  /* 0x000004080a158981 */ /* 0x000f28000c1e1900 */
[----:B------:R-:W4:Y:S04]  /*0400*/  @!P0 LDG.E R23, desc[UR8][R10.64+0xc] ;  /* 0x00000c080a178981 */ /* 0x000f28000c1e1900 */
[----:B------:R-:W4:Y:S04]  /*0410*/  @P1 LDG.E R25, desc[UR8][R10.64+0x18] ;  /* 0x000018080a191981 */ /* 0x000f28000c1e1900 */
[----:B------:R-:W4:Y:S04]  /*0420*/  @P3 LDG.E R28, desc[UR8][R10.64+0x3c] ;  /* 0x00003c080a1c3981 */ /* 0x000f28000c1e1900 */
[----:B------:R-:W4:Y:S01]  /*0430*/  @P6 LDG.E R27, desc[UR8][R10.64+0x7c] ;  /* 0x00007c080a1b6981 */ /* 0x000f22000c1e1900 */
[----:B--2---:R-:W-:-:S03]  /*0440*/  @!P0 LOP3.LUT R15, R15, R18, RZ, 0x3c, !PT ;  /* 0x000000120f0f8212 */ /* 0x004fc600078e3cff */
[----:B------:R-:W2:Y:S01]  /*0450*/  @!P0 LDG.E R18, desc[UR8][R10.64+0x8] ;  /* 0x000008080a128981 */ /* 0x000ea2000c1e1900 */
[----:B---3--:R-:W-:-:S03]  /*0460*/  @!P0 LOP3.LUT R5, R5, R20, RZ, 0x3c, !PT ;  /* 0x0000001405058212 */ /* 0x008fc600078e3cff */
[----:B------:R-:W3:Y:S01]  /*0470*/  @P1 LDG.E R20, desc[UR8][R10.64+0x24] ;  /* 0x000024080a141981 */ /* 0x000ee2000c1e1900 */
[----:B----4-:R-:W-:-:S03]  /*0480*/  @P1 LOP3.LUT R15, R15, R22, RZ, 0x3c, !PT ;  /* 0x000000160f0f1212 */ /* 0x010fc600078e3cff */
[----:B------:R-:W4:Y:S01]  /*0490*/  @P2 LDG.E R22, desc[UR8][R10.64+0x38] ;  /* 0x000038080a162981 */ /* 0x000f22000c1e1900 */
[----:B------:R-:W-:-:S03]  /*04a0*/  @P2 LOP3.LUT R15, R15, R26, RZ, 0x3c, !PT ;  /* 0x0000001a0f0f2212 */ /* 0x000fc600078e3cff */
[----:B------:R-:W4:Y:S01]  /*04b0*/  @P4 LDG.E R26, desc[UR8][R10.64+0x50] ;  /* 0x000050080a1a4981 */ /* 0x000f22000c1e1900 */
[----:B------:R-:W-:-:S03]  /*04c0*/  @!P0 LOP3.LUT R6, R6, R21, RZ, 0x3c, !PT ;  /* 0x0000001506068212 */ /* 0x000fc600078e3cff */
[----:B------:R-:W4:Y:S01]  /*04d0*/  @P1 LDG.E R21, desc[UR8][R10.64+0x20] ;  /* 0x000020080a151981 */ /* 0x000f22000c1e1900 */
[----:B------:R-:W-:-:S03]  /*04e0*/  @!P0 LOP3.LUT R4, R4, R23, RZ, 0x3c, !PT ;  /* 0x0000001704048212 */ /* 0x000fc600078e3cff */
[----:B------:R-:W4:Y:S01]  /*04f0*/  @P2 LDG.E R23, desc[UR8][R10.64+0x2c] ;  /* 0x00002c080a172981 */ /* 0x000f22000c1e1900 */
[----:B------:R-:W-:-:S03]  /*0500*/  @P1 LOP3.LUT R6, R6, R25, RZ, 0x3c, !PT ;  /* 0x0000001906061212 */ /* 0x000fc600078e3cff */
[----:B------:R-:W4:Y:S01]  /*0510*/  @P2 LDG.E R25, desc[UR8][R10.64+0x34] ;  /* 0x000034080a192981 */ /* 0x000f22000c1e1900 */
[----:B--2---:R-:W-:-:S03]  /*0520*/  @!P0 LOP3.LUT R7, R7, R18, RZ, 0x3c, !PT ;  /* 0x0000001207078212 */ /* 0x004fc600078e3cff */
[----:B------:R-:W2:Y:S01]  /*0530*/  @P1 LDG.E R18, desc[UR8][R10.64+0x1c] ;  /* 0x00001c080a121981 */ /* 0x000ea2000c1e1900 */
[----:B---3--:R-:W-:-:S03]  /*0540*/  @P1 LOP3.LUT R5, R5, R20, RZ, 0x3c, !PT ;  /* 0x0000001405051212 */ /* 0x008fc600078e3cff */
[----:B------:R-:W3:Y:S01]  /*0550*/  @P2 LDG.E R20, desc[UR8][R10.64+0x30] ;  /* 0x000030080a142981 */ /* 0x000ee2000c1e1900 */
[----:B----4-:R-:W-:-:S03]  /*0560*/  @P2 LOP3.LUT R5, R5, R22, RZ, 0x3c, !PT ;  /* 0x0000001605052212 */ /* 0x010fc600078e3cff */
[----:B------:R-:W4:Y:S01]  /*0570*/  @P3 LDG.E R22, desc[UR8][R10.64+0x4c] ;  /* 0x00004c080a163981 */ /* 0x000f22000c1e1900 */
[----:B------:R-:W-:-:S04]  /*0580*/  @P3 LOP3.LUT R15, R15, R28, RZ, 0x3c, !PT ;  /* 0x0000001c0f0f3212 */ /* 0x000fc800078e3cff */
[----:B------:R-:W-:Y:S02]  /*0590*/  @P4 LOP3.LUT R15, R15, R26, RZ, 0x3c, !PT ;  /* 0x0000001a0f0f4212 */ /* 0x000fe400078e3cff */
[----:B------:R-:W-:Y:S01]  /*05a0*/  @P1 LOP3.LUT R4, R4, R21, RZ, 0x3c, !PT ;  /* 0x0000001504041212 */ /* 0x000fe200078e3cff */
[----:B------:R-:W4:Y:S04]  /*05b0*/  @P5 LDG.E R26, desc[UR8][R10.64+0x64] ;  /* 0x000064080a1a5981 */ /* 0x000f28000c1e1900 */
[----:B------:R-:W4:Y:S01]  /*05c0*/  @P3 LDG.E R21, desc[UR8][R10.64+0x40] ;  /* 0x000040080a153981 */ /* 0x000f22000c1e1900 */
[----:B------:R-:W-:Y:S02]  /*05d0*/  @P2 LOP3.LUT R6, R6, R23, RZ, 0x3c, !PT ;  /* 0x0000001706062212 */ /* 0x000fe400078e3cff */
[----:B------:R-:W-:Y:S01]  /*05e0*/  @P2 LOP3.LUT R4, R4, R25, RZ, 0x3c, !PT ;  /* 0x0000001904042212 */ /* 0x000fe200078e3cff */
[----:B------:R-:W4:Y:S04]  /*05f0*/  @P3 LDG.E R23, desc[UR8][R10.64+0x48] ;  /* 0x000048080a173981 */ /* 0x000f28000c1e1900 */
[----:B------:R-:W4:Y:S01]  /*0600*/  @P4 LDG.E R25, desc[UR8][R10.64+0x54] ;  /* 0x000054080a194981 */ /* 0x000f22000c1e1900 */
[----:B--2---:R-:W-:-:S03]  /*0610*/  @P1 LOP3.LUT R7, R7, R18, RZ, 0x3c, !PT ;  /* 0x0000001207071212 */ /* 0x004fc600078e3cff */
[----:B------:R-:W2:Y:S01]  /*0620*/  @P3 LDG.E R18, desc[UR8][R10.64+0x44] ;  /* 0x000044080a123981 */ /* 0x000ea2000c1e1900 */
[----:B---3--:R-:W-:-:S03]  /*0630*/  @P2 LOP3.LUT R7, R7, R20, RZ, 0x3c, !PT ;  /* 0x0000001407072212 */ /* 0x008fc600078e3cff */
[----:B------:R-:W3:Y:S01]  /*0640*/  @P4 LDG.E R20, desc[UR8][R10.64+0x58] ;  /* 0x000058080a144981 */ /* 0x000ee2000c1e1900 */
[----:B----4-:R-:W-:-:S03]  /*0650*/  @P3 LOP3.LUT R5, R5, R22, RZ, 0x3c, !PT ;  /* 0x0000001605053212 */ /* 0x010fc600078e3cff */
[----:B------:R-:W4:Y:S01]  /*0660*/  @P4 LDG.E R22, desc[UR8][R10.64+0x60] ;  /* 0x000060080a164981 */ /* 0x000f22000c1e1900 */
[----:B------:R-:W-:Y:S02]  /*0670*/  LOP3.LUT P0, RZ, R24, 0x80, RZ, 0xc0, !PT ;  /* 0x0000008018ff7812 */ /* 0x000fe4000780c0ff */
[----:B------:R-:W-:Y:S02]  /*0680*/  @P5 LOP3.LUT R15, R15, R26, RZ, 0x3c, !PT ;  /* 0x0000001a0f0f5212 */ /* 0x000fe400078e3cff */
[----:B------:R-:W4:Y:S01]  /*0690*/  @P6 LDG.E R26, desc[UR8][R10.64+0x78] ;  /* 0x000078080a1a6981 */ /* 0x000f22000c1e1900 */
[----:B------:R-:W-:-:S03]  /*06a0*/  @P3 LOP3.LUT R6, R6, R21, RZ, 0x3c, !PT ;  /* 0x0000001506063212 */ /* 0x000fc600078e3cff */
[----:B------:R-:W4:Y:S01]  /*06b0*/  @P4 LDG.E R21, desc[UR8][R10.64+0x5c] ;  /* 0x00005c080a154981 */ /* 0x000f22000c1e1900 */
[----:B------:R-:W-:-:S03]  /*06c0*/  @P3 LOP3.LUT R4, R4, R23, RZ, 0x3c, !PT ;  /* 0x0000001704043212 */ /* 0x000fc600078e3cff */
[----:B------:R-:W4:Y:S01]  /*06d0*/  @P5 LDG.E R23, desc[UR8][R10.64+0x68] ;  /* 0x000068080a175981 */ /* 0x000f22000c1e1900 */
[----:B------:R-:W-:-:S03]  /*06e0*/  @P4 LOP3.LUT R6, R6, R25, RZ, 0x3c, !PT ;  /* 0x0000001906064212 */ /* 0x000fc600078e3cff */
[----:B------:R-:W4:Y:S01]  /*06f0*/  @P5 LDG.E R25, desc[UR8][R10.64+0x70] ;  /* 0x000070080a195981 */ /* 0x000f22000c1e1900 */
[----:B--2---:R-:W-:-:S03]  /*0700*/  @P3 LOP3.LUT R7, R7, R18, RZ, 0x3c, !PT ;  /* 0x0000001207073212 */ /* 0x004fc600078e3cff */
[----:B------:R-:W2:Y:S01]  /*0710*/  @P5 LDG.E R18, desc[UR8][R10.64+0x6c] ;  /* 0x00006c080a125981 */ /* 0x000ea2000c1e1900 */
[----:B---3--:R-:W-:-:S03]  /*0720*/  @P4 LOP3.LUT R7, R7, R20, RZ, 0x3c, !PT ;  /* 0x0000001407074212 */ /* 0x008fc600078e3cff */
[----:B------:R-:W3:Y:S01]  /*0730*/  @P5 LDG.E R20, desc[UR8][R10.64+0x74] ;  /* 0x000074080a145981 */ /* 0x000ee2000c1e1900 */
[----:B----4-:R-:W-:-:S03]  /*0740*/  @P4 LOP3.LUT R5, R5, R22, RZ, 0x3c, !PT ;  /* 0x0000001605054212 */ /* 0x010fc600078e3cff */
[----:B------:R-:W4:Y:S01]  /*0750*/  @P0 LDG.E R22, desc[UR8][R10.64+0x8c] ;  /* 0x00008c080a160981 */ /* 0x000f22000c1e1900 */
[----:B------:R-:W-:-:S03]  /*0760*/  @P6 LOP3.LUT R15, R15, R26, RZ, 0x3c, !PT ;  /* 0x0000001a0f0f6212 */ /* 0x000fc600078e3cff */
        /* <DEDUP_REMOVED lines=13> */
[----:B------:R-:W-:Y:S02]  /*0840*/  @P6 LOP3.LUT R6, R6, R27, RZ, 0x3c, !PT ;  /* 0x0000001b06066212 */ /* 0x000fe400078e3cff */
[----:B------:R-:W-:Y:S02]  /*0850*/  @P6 LOP3.LUT R4, R4, R21, RZ, 0x3c, !PT ;  /* 0x0000001504046212 */ /* 0x000fe400078e3cff */
[----:B------:R-:W-:Y:S02]  /*0860*/  @P0 LOP3.LUT R6, R6, R23, RZ, 0x3c, !PT ;  /* 0x0000001706060212 */ /* 0x000fe400078e3cff */
[----:B------:R-:W-:Y:S02]  /*0870*/  @P0 LOP3.LUT R4, R4, R25, RZ, 0x3c, !PT ;  /* 0x0000001904040212 */ /* 0x000fe400078e3cff */
[----:B--2---:R-:W-:Y:S02]  /*0880*/  @P6 LOP3.LUT R7, R7, R18, RZ, 0x3c, !PT ;  /* 0x0000001207076212 */ /* 0x004fe400078e3cff */
[----:B---3--:R-:W-:-:S02]  /*0890*/  @P6 LOP3.LUT R5, R5, R20, RZ, 0x3c, !PT ;  /* 0x0000001405056212 */ /* 0x008fc400078e3cff */
[----:B----4-:R-:W-:Y:S02]  /*08a0*/  @P0 LOP3.LUT R7, R7, R22, RZ, 0x3c, !PT ;  /* 0x0000001607070212 */ /* 0x010fe400078e3cff */
[----:B------:R-:W-:Y:S02]  /*08b0*/  @P0 LOP3.LUT R5, R5, R26, RZ, 0x3c, !PT ;  /* 0x0000001a05050212 */ /* 0x000fe400078e3cff */
[----:B------:R-:W-:-:S13]  /*08c0*/  R2P PR, R24.B1, 0x7f ;  /* 0x0000007f18007804 */ /* 0x000fda0000001000 */
[----:B------:R-:W2:Y:S04]  /*08d0*/  @P0 LDG.E R18, desc[UR8][R10.64+0xa0] ;  /* 0x0000a0080a120981 */ /* 0x000ea8000c1e1900 */
[----:B------:R-:W3:Y:S04]  /*08e0*/  @P1 LDG.E R22, desc[UR8][R10.64+0xb4] ;  /* 0x0000b4080a161981 */ /* 0x000ee8000c1e1900 */
[----:B------:R-:W4:Y:S04]  /*08f0*/  @P2 LDG.E R26, desc[UR8][R10.64+0xc8] ;  /* 0x0000c8080a1a2981 */ /* 0x000f28000c1e1900 */
[----:B------:R-:W4:Y:S04]  /*0900*/  @P3 LDG.E R28, desc[UR8][R10.64+0xdc] ;  /* 0x0000dc080a1c3981 */ /* 0x000f28000c1e1900 */
[----:B------:R-:W4:Y:S04]  /*0910*/  @P0 LDG.E R23, desc[UR8][R10.64+0xa4] ;  /* 0x0000a4080a170981 */ /* 0x000f28000c1e1900 */
[----:B------:R-:W4:Y:S04]  /*0920*/  @P0 LDG.E R20, desc[UR8][R10.64+0xa8] ;  /* 0x0000a8080a140981 */ /* 0x000f28000c1e1900 */
[----:B------:R-:W4:Y:S04]  /*0930*/  @P4 LDG.E R25, desc[UR8][R10.64+0xf0] ;  /* 0x0000f0080a194981 */ /* 0x000f28000c1e1900 */
        /* <DEDUP_REMOVED lines=21> */
[----:B------:R-:W-:Y:S02]  /*0a90*/  LOP3.LUT P0, RZ, R24, 0x8000, RZ, 0xc0, !PT ;  /* 0x0000800018ff7812 */ /* 0x000fe4000780c0ff */
[----:B----4-:R-:W-:Y:S01]  /*0aa0*/  @P5 LOP3.LUT R15, R15, R26, RZ, 0x3c, !PT ;  /* 0x0000001a0f0f5212 */ /* 0x010fe200078e3cff */
[----:B------:R-:W4:Y:S04]  /*0ab0*/  @P3 LDG.E R24, desc[UR8][R10.64+0xe4] ;  /* 0x0000e4080a183981 */ /* 0x000f28000c1e1900 */
[----:B------:R-:W2:Y:S01]  /*0ac0*/  @P6 LDG.E R26, desc[UR8][R10.64+0x118] ;  /* 0x000118080a1a6981 */ /* 0x000ea2000c1e1900 */
        /* <DEDUP_REMOVED lines=8> */
[----:B---3--:R-:W-:-:S03]  /*0b50*/  @P2 LOP3.LUT R5, R5, R22, RZ, 0x3c, !PT ;  /* 0x0000001605052212 */ /* 0x008fc600078e3cff */
[----:B------:R-:W3:Y:S01]  /*0b60*/  @P4 LDG.E R22, desc[UR8][R10.64+0x100] ;  /* 0x000100080a164981 */ /* 0x000ee2000c1e1900 */
[----:B--2---:R-:W-:-:S03]  /*0b70*/  @P6 LOP3.LUT R15, R15, R26, RZ, 0x3c, !PT ;  /* 0x0000001a0f0f6212 */ /* 0x004fc600078e3cff */
[----:B------:R-:W2:Y:S01]  /*0b80*/  @P0 LDG.E R26, desc[UR8][R10.64+0x12c] ;  /* 0x00012c080a1a0981 */ /* 0x000ea2000c1e1900 */
[----:B----4-:R-:W-:-:S03]  /*0b90*/  @P2 LOP3.LUT R4, R4, R23, RZ, 0x3c, !PT ;  /* 0x0000001704042212 */ /* 0x010fc600078e3cff */
[----:B------:R-:W4:Y:S01]  /*0ba0*/  @P4 LDG.E R23, desc[UR8][R10.64+0xfc] ;  /* 0x0000fc080a174981 */ /* 0x000f22000c1e1900 */
[----:B------:R-:W-:-:S03]  /*0bb0*/  @P2 LOP3.LUT R7, R7, R20, RZ, 0x3c, !PT ;  /* 0x0000001407072212 */ /* 0x000fc600078e3cff */
[----:B------:R-:W4:Y:S01]  /*0bc0*/  @P4 LDG.E R20, desc[UR8][R10.64+0xf8] ;  /* 0x0000f8080a144981 */ /* 0x000f22000c1e1900 */
[----:B------:R-:W-:Y:S02]  /*0bd0*/  @P3 LOP3.LUT R4, R4, R27, RZ, 0x3c, !PT ;  /* 0x0000001b04043212 */ /* 0x000fe400078e3cff */
[----:B------:R-:W-:Y:S01]  /*0be0*/  @P3 LOP3.LUT R6, R6, R25, RZ, 0x3c, !PT ;  /* 0x0000001906063212 */ /* 0x000fe200078e3cff */
[----:B------:R-:W4:Y:S01]  /*0bf0*/  @P5 LDG.E R27, desc[UR8][R10.64+0x110] ;  /* 0x000110080a1b5981 */ /* 0x000f22000c1e1900 */
[----:B------:R-:W-:-:S03]  /*0c00*/  @P3 LOP3.LUT R7, R7, R24, RZ, 0x3c, !PT ;  /* 0x0000001807073212 */ /* 0x000fc600078e3cff */
[----:B------:R-:W4:Y:S04]  /*0c10*/  @P5 LDG.E R25, desc[UR8][R10.64+0x108] ;  /* 0x000108080a195981 */ /* 0x000f28000c1e1900 */
        /* <DEDUP_REMOVED lines=19> */
[----:B------:R-:W-:-:S05]  /*0d50*/  VIADD R19, R19, 0x10 ;  /* 0x0000001013137836 */ /* 0x000fca0000000000 */
[----:B------:R-:W-:Y:S02]  /*0d60*/  ISETP.NE.AND P1, PT, R19, 0x20, PT ;  /* 0x000000201300780c */ /* 0x000fe40003f25270 */
[----:B------:R-:W-:Y:S02]  /*0d70*/  @P5 LOP3.LUT R5, R5, R18, RZ, 0x3c, !PT ;  /* 0x0000001205055212 */ /* 0x000fe400078e3cff */
[----:B------:R-:W-:Y:S02]  /*0d80*/  @P6 LOP3.LUT R6, R6, R21, RZ, 0x3c, !PT ;  /* 0x0000001506066212 */ /* 0x000fe400078e3cff */
[----:B---3--:R-:W-:-:S04]  /*0d90*/  @P6 LOP3.LUT R5, R5, R22, RZ, 0x3c, !PT ;  /* 0x0000001605056212 */ /* 0x008fc800078e3cff */
[----:B--2---:R-:W-:Y:S02]  /*0da0*/  @P0 LOP3.LUT R5, R5, R26, RZ, 0x3c, !PT ;  /* 0x0000001a05050212 */ /* 0x004fe400078e3cff */
[----:B----4-:R-:W-:Y:S02]  /*0db0*/  @P6 LOP3.LUT R4, R4, R23, RZ, 0x3c, !PT ;  /* 0x0000001704046212 */ /* 0x010fe400078e3cff */
[----:B------:R-:W-:Y:S02]  /*0dc0*/  @P6 LOP3.LUT R7, R7, R20, RZ, 0x3c, !PT ;  /* 0x0000001407076212 */ /* 0x000fe400078e3cff */
[----:B------:R-:W-:Y:S02]  /*0dd0*/  @P0 LOP3.LUT R4, R4, R27, RZ, 0x3c, !PT ;  /* 0x0000001b04040212 */ /* 0x000fe400078e3cff */
[----:B------:R-:W-:Y:S02]  /*0de0*/  @P0 LOP3.LUT R6, R6, R25, RZ, 0x3c, !PT ;  /* 0x0000001906060212 */ /* 0x000fe400078e3cff */
[----:B------:R-:W-:Y:S01]  /*0df0*/  @P0 LOP3.LUT R7, R7, R24, RZ, 0x3c, !PT ;  /* 0x0000001807070212 */ /* 0x000fe200078e3cff */
[----:B------:R-:W-:Y:S06]  /*0e00*/  @P1 BRA `(.L_x_4) ;  /* 0xfffffff400481947 */ /* 0x000fec000383ffff */
[----:B------:R-:W-:-:S05]  /*0e10*/  VIADD R17, R17, 0x1 ;  /* 0x0000000111117836 */ /* 0x000fca0000000000 */
[----:B------:R-:W-:-:S13]  /*0e20*/  ISETP.NE.AND P0, PT, R17, 0x5, PT ;  /* 0x000000051100780c */ /* 0x000fda0003f05270 */
[----:B------:R-:W-:Y:S05]  /*0e30*/  @P0 BRA `(.L_x_5) ;  /* 0xfffffff400300947 */ /* 0x000fea000383ffff */
[----:B------:R0:W-:Y:S01]  /*0e40*/  STG.E.64 desc[UR8][R2.64+0x8], R6 ;  /* 0x0000080602007986 */ /* 0x0001e2000c101b08 */
[----:B------:R-:W-:Y:S01]  /*0e50*/  VIADD R14, R14, 0x1 ;  /* 0x000000010e0e7836 */ /* 0x000fe20000000000 */
[----:B------:R-:W-:Y:S02]  /*0e60*/  LOP3.LUT R11, R0, 0x3, RZ, 0xc0, !PT ;  /* 0x00000003000b7812 */ /* 0x000fe400078ec0ff */
[----:B------:R0:W-:Y:S02]  /*0e70*/  STG.E.64 desc[UR8][R2.64+0x10], R4 ;  /* 0x0000100402007986 */ /* 0x0001e4000c101b08 */
[----:B------:R-:W-:Y:S02]  /*0e80*/  ISETP.GE.U32.AND P0, PT, R14, R11, PT ;  /* 0x0000000b0e00720c */ /* 0x000fe40003f06070 */
[----:B------:R0:W-:Y:S11]  /*0e90*/  STG.E desc[UR8][R2.64+0x4], R15 ;  /* 0x0000040f02007986 */ /* 0x0001f6000c101908 */
[----:B------:R-:W-:Y:S05]  /*0ea0*/  @!P0 BRA `(.L_x_6) ;  /* 0xfffffff400048947 */ /* 0x000fea000383ffff */
.L_x_3:
[----:B------:R-:W-:Y:S05]  /*0eb0*/  BSYNC.RECONVERGENT B1 ;  /* 0x0000000000017941 */ /* 0x000fea0003800200 */
.L_x_2:
[----:B------:R-:W-:Y:S01]  /*0ec0*/  ISETP.GE.U32.AND P0, PT, R0, 0x4, PT ;  /* 0x000000040000780c */ /* 0x000fe20003f06070 */
[----:B------:R-:W-:Y:S01]  /*0ed0*/  VIADD R12, R12, 0x1 ;  /* 0x000000010c0c7836 */ /* 0x000fe20000000000 */
[--C-:B------:R-:W-:Y:S02]  /*0ee0*/  SHF.R.U64 R0, R0, 0x2, R13.reuse ;  /* 0x0000000200007819 */ /* 0x100fe4000000120d */
[----:B------:R-:W-:Y:S02]  /*0ef0*/  ISETP.GE.U32.AND.EX P0, PT, R13, RZ, PT, P0 ;  /* 0x000000ff0d00720c */ /* 0x000fe40003f06100 */
[----:B------:R-:W-:-:S11]  /*0f00*/  SHF.R.U32.HI R13, RZ, 0x2, R13 ;  /* 0x00000002ff0d7819 */ /* 0x000fd6000001160d */
[----:B------:R-:W-:Y:S05]  /*0f10*/  @P0 BRA `(.L_x_7) ;  /* 0xfffffff000c80947 */ /* 0x000fea000383ffff */
.L_x_1:
[----:B------:R-:W-:Y:S05]  /*0f20*/  BSYNC.RECONVERGENT B0 ;  /* 0x0000000000007941 */ /* 0x000fea0003800200 */
.L_x_0:
[----:B------:R-:W1:Y:S02]  /*0f30*/  LDCU.64 UR4, c[0x0][0x3a0] ;  /* 0x00007400ff0477ac */ /* 0x000e640008000a00 */
[----:B-1----:R-:W-:-:S04]  /*0f40*/  UISETP.NE.U32.AND UP0, UPT, UR4, URZ, UPT ;  /* 0x000000ff0400728c */ /* 0x002fc8000bf05070 */
[----:B------:R-:W-:-:S09]  /*0f50*/  UISETP.NE.AND.EX UP0, UPT, UR5, URZ, UPT, UP0 ;  /* 0x000000ff0500728c */ /* 0x000fd2000bf05300 */
[----:B------:R-:W-:Y:S05]  /*0f60*/  BRA.U !UP0, `(.L_x_8) ;  /* 0x0000000d08447547 */ /* 0x000fea000b800000 */
[----:B------:R-:W-:Y:S01]  /*0f70*/  IMAD.MOV.U32 R0, RZ, RZ, RZ ;  /* 0x000000ffff007224 */ /* 0x000fe200078e00ff */
[----:B------:R-:W1:Y:S01]  /*0f80*/  LDCU.64 UR6, c[0x0][0x3a0] ;  /* 0x00007400ff0677ac */ /* 0x000e620008000a00 */
[----:B------:R-:W-:-:S05]  /*0f90*/  NOP ;  /* 0x0000000000007918 */ /* 0x000fca0000000000 */
.L_x_13:
[----:B-1----:R-:W-:-:S04]  /*0fa0*/  ULOP3.LUT UR4, UR6, 0x3, URZ, 0xc0, !UPT ;  /* 0x0000000306047892 */ /* 0x002fc8000f8ec0ff */
[----:B------:R-:W-:-:S04]  /*0fb0*/  UISETP.NE.U32.AND UP0, UPT, UR4, URZ, UPT ;  /* 0x000000ff0400728c */ /* 0x000fc8000bf05070 */
[----:B------:R-:W-:-:S09]  /*0fc0*/  UISETP.NE.AND.EX UP0, UPT, URZ, URZ, UPT, UP0 ;  /* 0x000000ffff00728c */ /* 0x000fd2000bf05300 */
[----:B------:R-:W-:Y:S05]  /*0fd0*/  BRA.U !UP0, `(.L_x_9) ;  /* 0x0000000d08087547 */ /* 0x000fea000b800000 */
[----:B------:R-:W1:Y:S01]  /*0fe0*/  LDC.64 R8, c[0x4][0x8] ;  /* 0x01000200ff087b82 */ /* 0x000e620000000a00 */
[----:B------:R-:W-:Y:S01]  /*0ff0*/  UMOV UR4, URZ ;  /* 0x000000ff00047c82 */ /* 0x000fe20008000000 */
[----:B-1----:R-:W-:-:S07]  /*1000*/  IMAD.WIDE.U32 R8, R0, 0xc80, R8 ;  /* 0x00000c8000087825 */ /* 0x002fce00078e0008 */
.L_x_12:
[----:B-1----:R-:W-:Y:S01]  /*1010*/  IMAD.MOV.U32 R13, RZ, RZ, RZ ;  /* 0x000000ffff0d7224 */ /* 0x002fe200078e00ff */
[----:B0-----:R-:W-:Y:S01]  /*1020*/  CS2R R4, SRZ ;  /* 0x0000000000047805 */ /* 0x001fe2000001ff00 */
[----:B------:R-:W-:Y:S01]  /*1030*/  IMAD.MOV.U32 R15, RZ, RZ, RZ ;  /* 0x000000ffff0f7224 */ /* 0x000fe200078e00ff */
[----:B------:R-:W-:-:S07]  /*1040*/  CS2R R6, SRZ ;  /* 0x0000000000067805 */ /* 0x000fce000001ff00 */
.L_x_11:
[----:B------:R-:W-:-:S05]  /*1050*/  IMAD.WIDE.U32 R10, R15, 0x4, R2 ;  /* 0x000000040f0a7825 */ /* 0x000fca00078e0002 */
[----:B------:R0:W5:Y:S01]  /*1060*/  LDG.E R12, desc[UR8][R10.64+0x4] ;  /* 0x000004080a0c7981 */ /* 0x000162000c1e1900 */
[----:B------:R-:W-:-:S07]  /*1070*/  IMAD.MOV.U32 R17, RZ, RZ, RZ ;  /* 0x000000ffff117224 */ /* 0x000fce00078e00ff */
.L_x_10:
        /* <DEDUP_REMOVED lines=9> */
[----:B------:R-:W3:Y:S04]  /*1110*/  @P1 LDG.E R20, desc[UR8][R10.64+0x14] ;  /* 0x000014080a141981 */ /* 0x000ee8000c1e1900 */
[----:B------:R-:W4:Y:S04]  /*1120*/  @P2 LDG.E R24, desc[UR8][R10.64+0x28] ;  /* 0x000028080a182981 */ /* 0x000f28000c1e1900 */
[----:B------:R-:W4:Y:S04]  /*1130*/  @P3 LDG.E R26, desc[UR8][R10.64+0x3c] ;  /* 0x00003c080a1a3981 */ /* 0x000f28000c1e1900 */
[----:B------:R-:W4:Y:S04]  /*1140*/  @P4 LDG.E R28, desc[UR8][R10.64+0x50] ;  /* 0x000050080a1c4981 */ /* 0x000f28000c1e1900 */
[----:B------:R-:W4:Y:S04]  /*1150*/  @!P0 LDG.E R19, desc[UR8][R10.64+0x4] ;  /* 0x000004080a138981 */ /* 0x000f28000c1e1900 */
[----:B------:R-:W4:Y:S04]  /*1160*/  @P5 LDG.E R23, desc[UR8][R10.64+0x64] ;  /* 0x000064080a175981 */ /* 0x000f28000c1e1900 */
[----:B------:R-:W4:Y:S04]  /*1170*/  @!P0 LDG.E R16, desc[UR8][R10.64+0x8] ;  /* 0x000008080a108981 */ /* 0x000f28000c1e1900 */
[----:B------:R-:W4:Y:S04]  /*1180*/  @!P0 LDG.E R21, desc[UR8][R10.64+0xc] ;  /* 0x00000c080a158981 */ /* 0x000f28000c1e1900 */
[----:B------:R-:W4:Y:S04]  /*1190*/  @!P0 LDG.E R18, desc[UR8][R10.64+0x10] ;  /* 0x000010080a128981 */ /* 0x000f28000c1e1900 */
[----:B------:R-:W4:Y:S04]  /*11a0*/  @P2 LDG.E R25, desc[UR8][R10.64+0x34] ;  /* 0x000034080a192981 */ /* 0x000f28000c1e1900 */
        /* <DEDUP_REMOVED lines=9> */
[----:B------:R-:W-:Y:S02]  /*1240*/  @!P0 LOP3.LUT R6, R6, R19, RZ, 0x3c, !PT ;  /* 0x0000001306068212 */ /* 0x000fe400078e3cff */
[----:B------:R-:W3:Y:S01]  /*1250*/  @P1 LDG.E R19, desc[UR8][R10.64+0x18] ;  /* 0x000018080a131981 */ /* 0x000ee2000c1e1900 */
[----:B------:R-:W-:-:S03]  /*1260*/  @P5 LOP3.LUT R13, R13, R23, RZ, 0x3c, !PT ;  /* 0x000000170d0d5212 */ /* 0x000fc600078e3cff */
[----:B------:R-:W3:Y:S01]  /*1270*/  @P2 LDG.E R23, desc[UR8][R10.64+0x2c] ;  /* 0x00002c080a172981 */ /* 0x000ee2000c1e1900 */
[----:B------:R-:W-:-:S03]  /*1280*/  @!P0 LOP3.LUT R7, R7, R16, RZ, 0x3c, !PT ;  /* 0x0000001007078212 */ /* 0x000fc600078e3cff */
[----:B------:R-:W3:Y:S01]  /*1290*/  @P1 LDG.E R16, desc[UR8][R10.64+0x24] ;  /* 0x000024080a101981 */ /* 0x000ee2000c1e1900 */
[----:B------:R-:W-:-:S03]  /*12a0*/  @!P0 LOP3.LUT R4, R4, R21, RZ, 0x3c, !PT ;  /* 0x0000001504048212 */ /* 0x000fc600078e3cff */
[----:B------:R-:W3:Y:S01]  /*12b0*/  @P1 LDG.E R21, desc[UR8][R10.64+0x20] ;  /* 0x000020080a151981 */ /* 0x000ee2000c1e1900 */
[----:B------:R-:W-:-:S03]  /*12c0*/  @!P0 LOP3.LUT R5, R5, R18, RZ, 0x3c, !PT ;  /* 0x0000001205058212 */ /* 0x000fc600078e3cff */
[----:B------:R-:W3:Y:S01]  /*12d0*/  @P2 LDG.E R18, desc[UR8][R10.64+0x30] ;  /* 0x000030080a122981 */ /* 0x000ee2000c1e1900 */
[----:B--2---:R-:W-:-:S03]  /*12e0*/  @P1 LOP3.LUT R7, R7, R14, RZ, 0x3c, !PT ;  /* 0x0000000e07071212 */ /* 0x004fc600078e3cff */
[----:B------:R-:W2:Y:S01]  /*12f0*/  @P3 LDG.E R14, desc[UR8][R10.64+0x44] ;  /* 0x000044080a0e3981 */ /* 0x000ea2000c1e1900 */
[----:B----4-:R-:W-:-:S03]  /*1300*/  @P6 LOP3.LUT R13, R13, R24, RZ, 0x3c, !PT ;  /* 0x000000180d0d6212 */ /* 0x010fc600078e3cff */
[----:B------:R-:W4:Y:S01]  /*1310*/  @P5 LDG.E R24, desc[UR8][R10.64+0x6c] ;  /* 0x00006c080a185981 */ /* 0x000f22000c1e1900 */
[----:B---3--:R-:W-:-:S03]  /*1320*/  @P1 LOP3.LUT R6, R6, R19, RZ, 0x3c, !PT ;  /* 0x0000001306061212 */ /* 0x008fc600078e3cff */
[----:B------:R-:W3:Y:S01]  /*1330*/  @P3 LDG.E R19, desc[UR8][R10.64+0x48] ;  /* 0x000048080a133981 */ /* 0x000ee2000c1e1900 */
        /* <DEDUP_REMOVED lines=8> */
[----:B------:R-:W-:Y:S02]  /*13c0*/  @P2 LOP3.LUT R5, R5, R20, RZ, 0x3c, !PT ;  /* 0x0000001405052212 */ /* 0x000fe400078e3cff */
[----:B------:R-:W-:Y:S01]  /*13d0*/  @P2 LOP3.LUT R4, R4, R25, RZ, 0x3c, !PT ;  /* 0x0000001904042212 */ /* 0x000fe200078e3cff */
[----:B------:R-:W4:Y:S04]  /*13e0*/  @P4 LDG.E R20, desc[UR8][R10.64+0x60] ;  /* 0x000060080a144981 */ /* 0x000f28000c1e1900 */
[----:B------:R-:W4:Y:S01]  /*13f0*/  @P5 LDG.E R25, desc[UR8][R10.64+0x68] ;  /* 0x000068080a195981 */ /* 0x000f22000c1e1900 */
[----:B------:R-:W-:Y:S02]  /*1400*/  LOP3.LUT P0, RZ, R22, 0x80, RZ, 0xc0, !PT ;  /* 0x0000008016ff7812 */ /* 0x000fe4000780c0ff */
[----:B------:R-:W-:-:S11]  /*1410*/  @P3 LOP3.LUT R6, R6, R27, RZ, 0x3c, !PT ;  /* 0x0000001b06063212 */ /* 0x000fd600078e3cff */
        /* <DEDUP_REMOVED lines=20> */
[----:B------:R-:W-:Y:S02]  /*1560*/  @P0 LOP3.LUT R13, R13, R26, RZ, 0x3c, !PT ;  /* 0x0000001a0d0d0212 */ /* 0x000fe400078e3cff */
[----:B--2---:R-:W-:Y:S02]  /*1570*/  @P5 LOP3.LUT R5, R5, R14, RZ, 0x3c, !PT ;  /* 0x0000000e05055212 */ /* 0x004fe400078e3cff */
[----:B---3--:R-:W-:-:S04]  /*1580*/  @P5 LOP3.LUT R4, R4, R19, RZ, 0x3c, !PT ;  /* 0x0000001304045212 */ /* 0x008fc800078e3cff */
[----:B----4-:R-:W-:Y:S02]  /*1590*/  @P6 LOP3.LUT R4, R4, R23, RZ, 0x3c, !PT ;  /* 0x0000001704046212 */ /* 0x010fe400078e3cff */
[----:B------:R-:W-:Y:S02]  /*15a0*/  @P6 LOP3.LUT R7, R7, R16, RZ, 0x3c, !PT ;  /* 0x0000001007076212 */ /* 0x000fe400078e3cff */
[----:B------:R-:W-:Y:S02]  /*15b0*/  @P6 LOP3.LUT R6, R6, R21, RZ, 0x3c, !PT ;  /* 0x0000001506066212 */ /* 0x000fe400078e3cff */
[----:B------:R-:W-:Y:S02]  /*15c0*/  @P6 LOP3.LUT R5, R5, R18, RZ, 0x3c, !PT ;  /* 0x0000001205056212 */ /* 0x000fe400078e3cff */
[----:B------:R-:W-:Y:S02]  /*15d0*/  @P0 LOP3.LUT R4, R4, R27, RZ, 0x3c, !PT ;  /* 0x0000001b04040212 */ /* 0x000fe400078e3cff */
[----:B------:R-:W-:-:S02]  /*15e0*/  @P0 LOP3.LUT R7, R7, R20, RZ, 0x3c, !PT ;  /* 0x0000001407070212 */ /* 0x000fc400078e3cff */
[----:B------:R-:W-:Y:S02]  /*15f0*/  @P0 LOP3.LUT R6, R6, R25, RZ, 0x3c, !PT ;  /* 0x0000001906060212 */ /* 0x000fe400078e3cff */
        /* <DEDUP_REMOVED lines=33> */
[----:B--2---:R-:W-:Y:S02]  /*1810*/  @P0 LOP3.LUT R5, R5, R16, RZ, 0x3c, !PT ;  /* 0x0000001005050212 */ /* 0x004fe400078e3cff */
[----:B------:R-:W-:Y:S01]  /*1820*/  LOP3.LUT P0, RZ, R22, 0x8000, RZ, 0xc0, !PT ;  /* 0x0000800016ff7812 */ /* 0x000fe2000780c0ff */
        /* <DEDUP_REMOVED lines=8> */
[----:B------:R-:W4:Y:S04]  /*18b0*/  @P4 LDG.E R14, desc[UR8][R10.64+0x100] ;  /* 0x000100080a0e4981 */ /* 0x000f28000c1e1900 */
[----:B------:R-:W4:Y:S01]  /*18c0*/  @P4 LDG.E R22, desc[UR8][R10.64+0xf8] ;  /* 0x0000f8080a164981 */ /* 0x000f22000c1e1900 */
[----:B------:R-:W-:Y:S02]  /*18d0*/  @P1 LOP3.LUT R5, R5, R26, RZ, 0x3c, !PT ;  /* 0x0000001a05051212 */ /* 0x000fe400078e3cff */
[----:B------:R-:W-:Y:S02]  /*18e0*/  @P2 LOP3.LUT R4, R4, R23, RZ, 0x3c, !PT ;  /* 0x0000001704042212 */ /* 0x000fe400078e3cff */
[----:B------:R-:W-:Y:S01]  /*18f0*/  @P2 LOP3.LUT R6, R6, R21, RZ, 0x3c, !PT ;  /* 0x0000001506062212 */ /* 0x000fe200078e3cff */
[----:B------:R-:W4:Y:S01]  /*1900*/  @P5 LDG.E R23, desc[UR8][R10.64+0x110] ;  /* 0x000110080a175981 */ /* 0x000f22000c1e1900 */
[----:B------:R-:W-:-:S03]  /*1910*/  @P3 LOP3.LUT R4, R4, R27, RZ, 0x3c, !PT ;  /* 0x0000001b04043212 */ /* 0x000fc600078e3cff */
[----:B------:R-:W4:Y:S01]  /*1920*/  @P5 LDG.E R21, desc[UR8][R10.64+0x108] ;  /* 0x000108080a155981 */ /* 0x000f22000c1e1900 */
[----:B------:R-:W-:Y:S02]  /*1930*/  @P6 LOP3.LUT R13, R13, R28, RZ, 0x3c, !PT ;  /* 0x0000001c0d0d6212 */ /* 0x000fe400078e3cff */
[----:B------:R-:W-:Y:S01]  /*1940*/  @P3 LOP3.LUT R6, R6, R25, RZ, 0x3c, !PT ;  /* 0x0000001906063212 */ /* 0x000fe200078e3cff */
[----:B------:R-:W4:Y:S01]  /*1950*/  @P0 LDG.E R27, desc[UR8][R10.64+0x130] ;  /* 0x000130080a1b0981 */ /* 0x000f22000c1e1900 */
[----:B------:R-:W-:-:S03]  /*1960*/  @P4 LOP3.LUT R4, R4, R19, RZ, 0x3c, !PT ;  /* 0x0000001304044212 */ /* 0x000fc600078e3cff */
[----:B------:R-:W4:Y:S01]  /*1970*/  @P6 LDG.E R19, desc[UR8][R10.64+0x11c] ;  /* 0x00011c080a136981 */ /* 0x000f22000c1e1900 */
[----:B------:R-:W-:-:S03]  /*1980*/  @P4 LOP3.LUT R6, R6, R29, RZ, 0x3c, !PT ;  /* 0x0000001d06064212 */ /* 0x000fc600078e3cff */
        /* <DEDUP_REMOVED lines=17> */
[----:B------:R-:W-:-:S04]  /*1aa0*/  @P5 LOP3.LUT R6, R6, R21, RZ, 0x3c, !PT ;  /* 0x0000001506065212 */ /* 0x000fc800078e3cff */
        /* <DEDUP_REMOVED lines=15> */
[----:B------:R-:W-:Y:S02]  /*1ba0*/  ULOP3.LUT UR5, UR6, 0x3, URZ, 0xc0, !UPT ;  /* 0x0000000306057892 */ /* 0x000fe4000f8ec0ff */
[----:B------:R-:W-:Y:S01]  /*1bb0*/  UIADD3 UR4, UPT, UPT, UR4, 0x1, URZ ;  /* 0x0000000104047890 */ /* 0x000fe2000fffe0ff */
[----:B------:R1:W-:Y:S03]  /*1bc0*/  STG.E.64 desc[UR8][R2.64+0x10], R4 ;  /* 0x0000100402007986 */ /* 0x0003e6000c101b08 */
[----:B------:R-:W-:Y:S01]  /*1bd0*/  UISETP.GE.U32.AND UP0, UPT, UR4, UR5, UPT ;  /* 0x000000050400728c */ /* 0x000fe2000bf06070 */
[----:B------:R1:W-:Y:S08]  /*1be0*/  STG.E desc[UR8][R2.64+0x4], R13 ;  /* 0x0000040d02007986 */ /* 0x0003f0000c101908 */
[----:B------:R-:W-:Y:S05]  /*1bf0*/  BRA.U !UP0, `(.L_x_12) ;  /* 0xfffffff508047547 */ /* 0x000fea000b83ffff */
.L_x_9:
[----:B------:R-:W-:Y:S01]  /*1c00*/  UISETP.GT.U32.AND UP0, UPT, UR6, 0x3, UPT ;  /* 0x000000030600788c */ /* 0x000fe2000bf04070 */
[----:B------:R-:W-:Y:S01]  /*1c10*/  VIADD R0, R0, 0x1 ;  /* 0x0000000100007836 */ /* 0x000fe20000000000 */
[----:B------:R-:W-:Y:S02]  /*1c20*/  USHF.R.U64 UR4, UR6, 0x2, UR7 ;  /* 0x0000000206047899 */ /* 0x000fe40008001207 */
[----:B------:R-:W-:Y:S02]  /*1c30*/  UISETP.GT.U32.AND.EX UP0, UPT, UR7, URZ, UPT, UP0 ;  /* 0x000000ff0700728c */ /* 0x000fe4000bf04100 */
[----:B------:R-:W-:-:S03]  /*1c40*/  USHF.R.U32.HI UR5, URZ, 0x2, UR7 ;  /* 0x00000002ff057899 */ /* 0x000fc60008011607 */
[----:B------:R-:W-:-:S04]  /*1c50*/  UMOV UR6, UR4 ;  /* 0x0000000400067c82 */ /* 0x000fc80008000000 */
[----:B------:R-:W-:Y:S01]  /*1c60*/  UMOV UR7, UR5 ;  /* 0x0000000500077c82 */ /* 0x000fe20008000000 */
[----:B------:R-:W-:Y:S05]  /*1c70*/  BRA.U UP0, `(.L_x_13) ;  /* 0xfffffff100c87547 */ /* 0x000fea000b83ffff */
.L_x_8:
[----:B01----:R-:W0:Y:S01]  /*1c80*/  LDC.64 R6, c[0x0][0x388] ;  /* 0x0000e200ff067b82 */ /* 0x003e220000000a00 */
[----:B------:R-:W-:Y:S04]  /*1c90*/  STG.E.64 desc[UR8][R2.64+0x18], RZ ;  /* 0x000018ff02007986 */ /* 0x000fe8000c101b08 */
[----:B------:R-:W-:Y:S03]  /*1ca0*/  STG.E desc[UR8][R2.64+0x20], RZ ;  /* 0x000020ff02007986 */ /* 0x000fe6000c101908 */
[----:B------:R-:W1:Y:S01]  /*1cb0*/  LDC R5, c[0x0][0x3a0] ;  /* 0x0000e800ff057b82 */ /* 0x000e620000000800 */
[----:B------:R-:W-:Y:S01]  /*1cc0*/  STG.E.64 desc[UR8][R2.64+0x28], RZ ;  /* 0x000028ff02007986 */ /* 0x000fe2000c101b08 */
[----:B0-----:R-:W-:-:S02]  /*1cd0*/  LOP3.LUT R6, R6, 0xaad26b49, RZ, 0x3c, !PT ;  /* 0xaad26b4906067812 */ /* 0x001fc400078e3cff */
[----:B------:R-:W-:-:S03]  /*1ce0*/  LOP3.LUT R7, R7, 0xf7dcefdd, RZ, 0x3c, !PT ;  /* 0xf7dcefdd07077812 */ /* 0x000fc600078e3cff */
[----:B------:R-:W-:Y:S02]  /*1cf0*/  IMAD R6, R6, 0x4182bed5, RZ ;  /* 0x4182bed506067824 */ /* 0x000fe400078e02ff */
[----:B------:R-:W-:-:S05]  /*1d00*/  IMAD R7, R7, -0x658354e5, RZ ;  /* 0x9a7cab1b07077824 */ /* 0x000fca00078e02ff */
[----:B------:R-:W-:-:S05]  /*1d10*/  IADD3 R6, PT, PT, R6, 0x64f0c9, R7 ;  /* 0x0064f0c906067810 */ /* 0x000fca0007ffe007 */
[----:B-1----:R-:W-:-:S05]  /*1d20*/  IMAD R5, R5, 0x587c5, R6 ;  /* 0x000587c505057824 */ /* 0x002fca00078e0206 */
[----:B------:R-:W-:Y:S01]  /*1d30*/  STG.E desc[UR8][R2.64], R5 ;  /* 0x0000000502007986 */ /* 0x000fe2000c101908 */
[----:B------:R-:W-:Y:S05]  /*1d40*/  EXIT ;  /* 0x000000000000794d */ /* 0x000fea0003800000 */
.L_x_14:
[----:B------:R-:W-:-:S00]  /*1d50*/  BRA `(.L_x_14) ;  /* 0xfffffffc00fc7947 */ /* 0x000fc0000383ffff */
[----:B------:R-:W-:-:S00]  /*1d60*/  NOP ;  /* 0x0000000000007918 */ /* 0x000fc00000000000 */
        /* <DEDUP_REMOVED lines=9> */
.L_x_16:


//--------------------- .text._Z34sizeof_alignof_curandStateXORWOW_tPi --------------------------
	.section	.text._Z34sizeof_alignof_curandStateXORWOW_tPi,"ax",@progbits
	.align	128
        .global         _Z34sizeof_alignof_curandStateXORWOW_tPi
        .type           _Z34sizeof_alignof_curandStateXORWOW_tPi,@function
        .size           _Z34sizeof_alignof_curandStateXORWOW_tPi,(.L_x_17 - _Z34sizeof_alignof_curandStateXORWOW_tPi)
        .other          _Z34sizeof_alignof_curandStateXORWOW_tPi,@"STO_CUDA_ENTRY STV_DEFAULT"
_Z34sizeof_alignof_curandStateXORWOW_tPi:
.text._Z34sizeof_alignof_curandStateXORWOW_tPi:
[----:B------:R-:W-:Y:S08]  /*0000*/  LDC R1, c[0x0][0x37c] ;  /* 0x0000df00ff017b82 */ /* 0x000ff00000000800 */
[----:B------:R-:W0:Y:S01]  /*0010*/  LDC.64 R2, c[0x0][0x380] ;  /* 0x0000e000ff027b82 */ /* 0x000e220000000a00 */
[----:B------:R-:W0:Y:S01]  /*0020*/  LDCU.64 UR4, c[0x0][0x358] ;  /* 0x00006b00ff0477ac */ /* 0x000e220008000a00 */
[----:B------:R-:W-:Y:S01]  /*0030*/  HFMA2 R5, -RZ, RZ, 0, 2.86102294921875e-06 ;  /* 0x00000030ff057431 */ /* 0x000fe200000001ff */
[----:B------:R-:W-:-:S04]  /*0040*/  MOV R7, 0x8 ;  /* 0x0000000800077802 */ /* 0x000fc80000000f00 */
[----:B0-----:R-:W-:Y:S04]  /*0050*/  STG.E desc[UR4][R2.64], R5 ;  /* 0x0000000502007986 */ /* 0x001fe8000c101904 */
[----:B------:R-:W-:Y:S01]  /*0060*/  STG.E desc[UR4][R2.64+0x4], R7 ;  /* 0x0000040702007986 */ /* 0x000fe2000c101904 */
[----:B------:R-:W-:Y:S05]  /*0070*/  EXIT ;  /* 0x000000000000794d */ /* 0x000fea0003800000 */
.L_x_15:
        /* <DEDUP_REMOVED lines=16> */
.L_x_17:


//--------------------- .nv.global.init           --------------------------
	.section	.nv.global.init,"aw",@progbits
	.align	4
.nv.global.init:
	.type		mrg32k3aM1SubSeq,@object
	.size		mrg32k3aM1SubSeq,(mrg32k3aM2SubSeq - mrg32k3aM1SubSeq)
mrg32k3aM1SubSeq:
        /*0000*/ 	.byte	0x0b, 0xcc, 0xee, 0x04, 0x73, 0x29, 0x8b, 0x6f, 0xf6, 0x53, 0x03, 0xf6, 0x23, 0xf6, 0xea, 0xda
        /* <DEDUP_REMOVED lines=125> */
	.type		mrg32k3aM2SubSeq,@object
	.size		mrg32k3aM2SubSeq,(mrg32k3aM1 - mrg32k3aM2SubSeq)
mrg32k3aM2SubSeq:
        /* <DEDUP_REMOVED lines=126> */
	.type		mrg32k3aM1,@object
	.size		mrg32k3aM1,(mrg32k3aM1Seq - mrg32k3aM1)
mrg32k3aM1:
        /* <DEDUP_REMOVED lines=144> */
	.type		mrg32k3aM1Seq,@object
	.size		mrg32k3aM1Seq,(mrg32k3aM2 - mrg32k3aM1Seq)
mrg32k3aM1Seq:
        /* <DEDUP_REMOVED lines=144> */
	.type		mrg32k3aM2,@object
	.size		mrg32k3aM2,(mrg32k3aM2Seq - mrg32k3aM2)
mrg32k3aM2:
        /* <DEDUP_REMOVED lines=144> */
	.type		mrg32k3aM2Seq,@object
	.size		mrg32k3aM2Seq,(precalc_xorwow_matrix - mrg32k3aM2Seq)
mrg32k3aM2Seq:
        /* <DEDUP_REMOVED lines=144> */
	.type		precalc_xorwow_matrix,@object
	.size		precalc_xorwow_matrix,(precalc_xorwow_offset_matrix - precalc_xorwow_matrix)
precalc_xorwow_matrix:
        /* <DEDUP_REMOVED lines=6400> */
	.type		precalc_xorwow_offset_matrix,@object
	.size		precalc_xorwow_offset_matrix,(.L_1 - precalc_xorwow_offset_matrix)
precalc_xorwow_offset_matrix:
        /* <DEDUP_REMOVED lines=6400> */
.L_1:


//--------------------- .nv.shared.reserved.0     --------------------------
	.section	.nv.shared.reserved.0,"aw",@nobits
	.weak		__nv_reservedSMEM_offset_0_alias
	.size		__nv_reservedSMEM_offset_0_alias, 0, 64
	.other		__nv_reservedSMEM_offset_0_alias,@"STO_CUDA_RESERVED_SHARED STV_DEFAULT"
__nv_reservedSMEM_offset_0_alias:
	.zero		0
	.zero		64


//--------------------- .nv.constant0._Z24init_curandStateXORWOW_tP17curandStateXORWOWyyyyj --------------------------
	.section	.nv.constant0._Z24init_curandStateXORWOW_tP17curandStateXORWOWyyyyj,"a",@progbits
	.sectionflags	@""
	.align	4
.nv.constant0._Z24init_curandStateXORWOW_tP17curandStateXORWOWyyyyj:
	.zero		940


//--------------------- .nv.constant0._Z34sizeof_alignof_curandStateXORWOW_tPi --------------------------
	.section	.nv.constant0._Z34sizeof_alignof_curandStateXORWOW_tPi,"a",@progbits
	.sectionflags	@""
	.align	4
.nv.constant0._Z34sizeof_alignof_curandStateXORWOW_tPi:
	.zero		904


//--------------------- SYMBOLS --------------------------

	.type		.nv.reservedSmem.offset0,@object
	.size		.nv.reservedSmem.offset0,0x4
